def attn_fwd(
    Q,
    K,
    V,
    Out,
    Lse,
    sm_scale,
    stride_qz,
    stride_qh,
    stride_qm,
    stride_qk,
    stride_kz,
    stride_kh,
    stride_kn,
    stride_kk,
    stride_vz,
    stride_vh,
    stride_vn,
    stride_vk,
    stride_oz,
    stride_oh,
    stride_om,
    stride_ok,
    seqlen_q,
    seqlen_k,
    BLOCK_M: tl.constexpr,
    BLOCK_N: tl.constexpr,
    HEAD_DIM: tl.constexpr,
    CAUSAL: tl.constexpr,
):
    start_m = tl.program_id(0)
    off_hz = tl.program_id(1)
    q_off = off_hz * stride_qh
    k_off = off_hz * stride_kh
    v_off = off_hz * stride_vh
    offs_m = start_m * BLOCK_M + tl.arange(0, BLOCK_M)
    offs_d = tl.arange(0, HEAD_DIM)
    offs_n = tl.arange(0, BLOCK_N)
    q_ptrs = Q + q_off + offs_m[:, None] * stride_qm + offs_d[None, :] * stride_qk
    k_ptrs = K + k_off + offs_d[:, None] * stride_kk + offs_n[None, :] * stride_kn
    v_ptrs = V + v_off + offs_n[:, None] * stride_vn + offs_d[None, :] * stride_vk
    m_i = tl.full([BLOCK_M], float("-inf"), dtype=tl.float32)
    l_i = tl.zeros([BLOCK_M], dtype=tl.float32) + 1.0
    acc = tl.zeros([BLOCK_M, HEAD_DIM], dtype=tl.float32)
    q = tl.load(q_ptrs)
    acc, l_i, m_i = _attn_fwd_inner(
        acc,
        l_i,
        m_i,
        q,
        k_ptrs,
        v_ptrs,
        sm_scale,
        stride_kn,
        stride_vn,
        start_m,
        seqlen_k,
        BLOCK_M,
        BLOCK_N,
        HEAD_DIM,
        CAUSAL,
    )
    acc = acc / l_i[:, None]
    lse = m_i + tl.math.log2(l_i) / 1.4426950408889634
    o_ptrs = (
        Out
        + off_hz * stride_oh
        + offs_m[:, None] * stride_om
        + offs_d[None, :] * stride_ok
    )
    tl.store(o_ptrs, acc.to(Out.dtype.element_ty))
    tl.store(Lse + off_hz * seqlen_q + offs_m, lse)

# config = {"BLOCK_M": 32, "BLOCK_N": 128, "HEAD_DIM": 128, "arch": "sm_80", "causal": true, "dtype": "fp16", "num_stages": 2, "num_warps": 4}
# arch = sm_80


// ===== COMPILED SASS (sm_80) =====

	.target	sm_80

	.elftype	@"ET_EXEC"


//--------------------- .note.nv.tkinfo           --------------------------
	.section	.note.nv.tkinfo,"",@"SHT_NOTE"
	.sectionflags	@"SHF_NOTE_NV_TKINFO"
	.tkinfo
        /*0018*/ 	.word	0x00000002
        /*0030*/ 	.string	""
        /*0030*/ 	.string	"ptxas"
        /*0030*/ 	.string	"Cuda compilation tools, release 13.0, V13.0.88"
        /*0030*/ 	.string	"Build cuda_13.0.r13.0/compiler.36424714_0"
        /*0030*/ 	.string	"-v  -suppress-debug-info  -lineinfo  -arch sm_80 "



//--------------------- .note.nv.cuinfo           --------------------------
	.section	.note.nv.cuinfo,"",@"SHT_NOTE"
	.sectionflags	@"SHF_NOTE_NV_CUINFO"
        /*0018*/ 	.short	0x0002
        /*001a*/ 	.short	0x0050
        /*001c*/ 	.short	0x0082
	.zero		2


//--------------------- .nv.info                  --------------------------
	.section	.nv.info,"",@"SHT_CUDA_INFO"
	.align	4


	//----- nvinfo : EIATTR_REGCOUNT
	.align		4
        /*0000*/ 	.byte	0x04, 0x2f
        /*0002*/ 	.short	(.L_2 - .L_1)
	.align		4
.L_1:
        /*0004*/ 	.word	index@(attn_fwd)
        /*0008*/ 	.word	0x000000ff


	//----- nvinfo : EIATTR_FRAME_SIZE
	.align		4
.L_2:
        /*000c*/ 	.byte	0x04, 0x11
        /*000e*/ 	.short	(.L_4 - .L_3)
	.align		4
.L_3:
        /*0010*/ 	.word	index@(attn_fwd)
        /*0014*/ 	.word	0x00000820


	//----- nvinfo : EIATTR_MIN_STACK_SIZE
	.align		4
.L_4:
        /*0018*/ 	.byte	0x04, 0x12
        /*001a*/ 	.short	(.L_6 - .L_5)
	.align		4
.L_5:
        /*001c*/ 	.word	index@(attn_fwd)
        /*0020*/ 	.word	0x00000820
.L_6:


//--------------------- .nv.info.attn_fwd         --------------------------
	.section	.nv.info.attn_fwd,"",@"SHT_CUDA_INFO"
	.sectionflags	@""
	.align	4


	//----- nvinfo : EIATTR_CUDA_API_VERSION
	.align		4
        /*0000*/ 	.byte	0x04, 0x37
        /*0002*/ 	.short	(.L_8 - .L_7)
.L_7:
        /*0004*/ 	.word	0x00000082


	//----- nvinfo : EIATTR_SW2861232_WAR
	.align		4
.L_8:
        /*0008*/ 	.byte	0x01, 0x35
	.zero		2


	//----- nvinfo : EIATTR_PARAM_CBANK
	.align		4
        /*000c*/ 	.byte	0x04, 0x0a
        /*000e*/ 	.short	(.L_10 - .L_9)
	.align		4
.L_9:
        /*0010*/ 	.word	index@(.nv.constant0.attn_fwd)
        /*0014*/ 	.short	0x0160
        /*0016*/ 	.short	0x0088


	//----- nvinfo : EIATTR_CBANK_PARAM_SIZE
	.align		4
.L_10:
        /*0018*/ 	.byte	0x03, 0x19
        /*001a*/ 	.short	0x0088


	//----- nvinfo : EIATTR_KPARAM_INFO
	.align		4
        /*001c*/ 	.byte	0x04, 0x17
        /*001e*/ 	.short	(.L_12 - .L_11)
.L_11:
        /*0020*/ 	.word	0x00000000
        /*0024*/ 	.short	0x0019
        /*0026*/ 	.short	0x0080
        /*0028*/ 	.byte	0x00, 0xf4, 0x21, 0x00


	//----- nvinfo : EIATTR_KPARAM_INFO
	.align		4
.L_12:
        /*002c*/ 	.byte	0x04, 0x17
        /*002e*/ 	.short	(.L_14 - .L_13)
.L_13:
        /*0030*/ 	.word	0x00000000
        /*0034*/ 	.short	0x0018
        /*0036*/ 	.short	0x0078
        /*0038*/ 	.byte	0x00, 0xf4, 0x21, 0x00


	//----- nvinfo : EIATTR_KPARAM_INFO
	.align		4
.L_14:
        /*003c*/ 	.byte	0x04, 0x17
        /*003e*/ 	.short	(.L_16 - .L_15)
.L_15:
        /*0040*/ 	.word	0x00000000
        /*0044*/ 	.short	0x0017
        /*0046*/ 	.short	0x0070
        /*0048*/ 	.byte	0x00, 0xf0, 0x11, 0x00


	//----- nvinfo : EIATTR_KPARAM_INFO
	.align		4
.L_16:
        /*004c*/ 	.byte	0x04, 0x17
        /*004e*/ 	.short	(.L_18 - .L_17)
.L_17:
        /*0050*/ 	.word	0x00000000
        /*0054*/ 	.short	0x0016
        /*0056*/ 	.short	0x006c
        /*0058*/ 	.byte	0x00, 0xf0, 0x11, 0x00


	//----- nvinfo : EIATTR_KPARAM_INFO
	.align		4
.L_18:
        /*005c*/ 	.byte	0x04, 0x17
        /*005e*/ 	.short	(.L_20 - .L_19)
.L_19:
        /*0060*/ 	.word	0x00000000
        /*0064*/ 	.short	0x0015
        /*0066*/ 	.short	0x0068
        /*0068*/ 	.byte	0x00, 0xf0, 0x11, 0x00


	//----- nvinfo : EIATTR_KPARAM_INFO
	.align		4
.L_20:
        /*006c*/ 	.byte	0x04, 0x17
        /*006e*/ 	.short	(.L_22 - .L_21)
.L_21:
        /*0070*/ 	.word	0x00000000
        /*0074*/ 	.short	0x0014
        /*0076*/ 	.short	0x0064
        /*0078*/ 	.byte	0x00, 0xf0, 0x11, 0x00


	//----- nvinfo : EIATTR_KPARAM_INFO
	.align		4
.L_22:
        /*007c*/ 	.byte	0x04, 0x17
        /*007e*/ 	.short	(.L_24 - .L_23)
.L_23:
        /*0080*/ 	.word	0x00000000
        /*0084*/ 	.short	0x0013
        /*0086*/ 	.short	0x0060
        /*0088*/ 	.byte	0x00, 0xf0, 0x11, 0x00


	//----- nvinfo : EIATTR_KPARAM_INFO
	.align		4
.L_24:
        /*008c*/ 	.byte	0x04, 0x17
        /*008e*/ 	.short	(.L_26 - .L_25)
.L_25:
        /*0090*/ 	.word	0x00000000
        /*0094*/ 	.short	0x0012
        /*0096*/ 	.short	0x005c
        /*0098*/ 	.byte	0x00, 0xf0, 0x11, 0x00


	//----- nvinfo : EIATTR_KPARAM_INFO
	.align		4
.L_26:
        /*009c*/ 	.byte	0x04, 0x17
        /*009e*/ 	.short	(.L_28 - .L_27)
.L_27:
        /*00a0*/ 	.word	0x00000000
        /*00a4*/ 	.short	0x0011
        /*00a6*/ 	.short	0x0058
        /*00a8*/ 	.byte	0x00, 0xf0, 0x11, 0x00


	//----- nvinfo : EIATTR_KPARAM_INFO
	.align		4
.L_28:
        /*00ac*/ 	.byte	0x04, 0x17
        /*00ae*/ 	.short	(.L_30 - .L_29)
.L_29:
        /*00b0*/ 	.word	0x00000000
        /*00b4*/ 	.short	0x0010
        /*00b6*/ 	.short	0x0054
        /*00b8*/ 	.byte	0x00, 0xf0, 0x11, 0x00


	//----- nvinfo : EIATTR_KPARAM_INFO
	.align		4
.L_30:
        /*00bc*/ 	.byte	0x04, 0x17
        /*00be*/ 	.short	(.L_32 - .L_31)
.L_31:
        /*00c0*/ 	.word	0x00000000
        /*00c4*/ 	.short	0x000f
        /*00c6*/ 	.short	0x0050
        /*00c8*/ 	.byte	0x00, 0xf0, 0x11, 0x00


	//----- nvinfo : EIATTR_KPARAM_INFO
	.align		4
.L_32:
        /*00cc*/ 	.byte	0x04, 0x17
        /*00ce*/ 	.short	(.L_34 - .L_33)
.L_33:
        /*00d0*/ 	.word	0x00000000
        /*00d4*/ 	.short	0x000e
        /*00d6*/ 	.short	0x004c
        /*00d8*/ 	.byte	0x00, 0xf0, 0x11, 0x00


	//----- nvinfo : EIATTR_KPARAM_INFO
	.align		4
.L_34:
        /*00dc*/ 	.byte	0x04, 0x17
        /*00de*/ 	.short	(.L_36 - .L_35)
.L_35:
        /*00e0*/ 	.word	0x00000000
        /*00e4*/ 	.short	0x000d
        /*00e6*/ 	.short	0x0048
        /*00e8*/ 	.byte	0x00, 0xf0, 0x11, 0x00


	//----- nvinfo : EIATTR_KPARAM_INFO
	.align		4
.L_36:
        /*00ec*/ 	.byte	0x04, 0x17
        /*00ee*/ 	.short	(.L_38 - .L_37)
.L_37:
        /*00f0*/ 	.word	0x00000000
        /*00f4*/ 	.short	0x000c
        /*00f6*/ 	.short	0x0044
        /*00f8*/ 	.byte	0x00, 0xf0, 0x11, 0x00


	//----- nvinfo : EIATTR_KPARAM_INFO
	.align		4
.L_38:
        /*00fc*/ 	.byte	0x04, 0x17
        /*00fe*/ 	.short	(.L_40 - .L_39)
.L_39:
        /*0100*/ 	.word	0x00000000
        /*0104*/ 	.short	0x000b
        /*0106*/ 	.short	0x0040
        /*0108*/ 	.byte	0x00, 0xf0, 0x11, 0x00


	//----- nvinfo : EIATTR_KPARAM_INFO
	.align		4
.L_40:
        /*010c*/ 	.byte	0x04, 0x17
        /*010e*/ 	.short	(.L_42 - .L_41)
.L_41:
        /*0110*/ 	.word	0x00000000
        /*0114*/ 	.short	0x000a
        /*0116*/ 	.short	0x003c
        /*0118*/ 	.byte	0x00, 0xf0, 0x11, 0x00


	//----- nvinfo : EIATTR_KPARAM_INFO
	.align		4
.L_42:
        /*011c*/ 	.byte	0x04, 0x17
        /*011e*/ 	.short	(.L_44 - .L_43)
.L_43:
        /*0120*/ 	.word	0x00000000
        /*0124*/ 	.short	0x0009
        /*0126*/ 	.short	0x0038
        /*0128*/ 	.byte	0x00, 0xf0, 0x11, 0x00


	//----- nvinfo : EIATTR_KPARAM_INFO
	.align		4
.L_44:
        /*012c*/ 	.byte	0x04, 0x17
        /*012e*/ 	.short	(.L_46 - .L_45)
.L_45:
        /*0130*/ 	.word	0x00000000
        /*0134*/ 	.short	0x0008
        /*0136*/ 	.short	0x0034
        /*0138*/ 	.byte	0x00, 0xf0, 0x11, 0x00


	//----- nvinfo : EIATTR_KPARAM_INFO
	.align		4
.L_46:
        /*013c*/ 	.byte	0x04, 0x17
        /*013e*/ 	.short	(.L_48 - .L_47)
.L_47:
        /*0140*/ 	.word	0x00000000
        /*0144*/ 	.short	0x0007
        /*0146*/ 	.short	0x0030
        /*0148*/ 	.byte	0x00, 0xf0, 0x11, 0x00


	//----- nvinfo : EIATTR_KPARAM_INFO
	.align		4
.L_48:
        /*014c*/ 	.byte	0x04, 0x17
        /*014e*/ 	.short	(.L_50 - .L_49)
.L_49:
        /*0150*/ 	.word	0x00000000
        /*0154*/ 	.short	0x0006
        /*0156*/ 	.short	0x002c
        /*0158*/ 	.byte	0x00, 0xf0, 0x11, 0x00


	//----- nvinfo : EIATTR_KPARAM_INFO
	.align		4
.L_50:
        /*015c*/ 	.byte	0x04, 0x17
        /*015e*/ 	.short	(.L_52 - .L_51)
.L_51:
        /*0160*/ 	.word	0x00000000
        /*0164*/ 	.short	0x0005
        /*0166*/ 	.short	0x0028
        /*0168*/ 	.byte	0x00, 0xf0, 0x11, 0x00


	//----- nvinfo : EIATTR_KPARAM_INFO
	.align		4
.L_52:
        /*016c*/ 	.byte	0x04, 0x17
        /*016e*/ 	.short	(.L_54 - .L_53)
.L_53:
        /*0170*/ 	.word	0x00000000
        /*0174*/ 	.short	0x0004
        /*0176*/ 	.short	0x0020
        /*0178*/ 	.byte	0x00, 0xf4, 0x21, 0x00


	//----- nvinfo : EIATTR_KPARAM_INFO
	.align		4
.L_54:
        /*017c*/ 	.byte	0x04, 0x17
        /*017e*/ 	.short	(.L_56 - .L_55)
.L_55:
        /*0180*/ 	.word	0x00000000
        /*0184*/ 	.short	0x0003
        /*0186*/ 	.short	0x0018
        /*0188*/ 	.byte	0x00, 0xf4, 0x21, 0x00


	//----- nvinfo : EIATTR_KPARAM_INFO
	.align		4
.L_56:
        /*018c*/ 	.byte	0x04, 0x17
        /*018e*/ 	.short	(.L_58 - .L_57)
.L_57:
        /*0190*/ 	.word	0x00000000
        /*0194*/ 	.short	0x0002
        /*0196*/ 	.short	0x0010
        /*0198*/ 	.byte	0x00, 0xf4, 0x21, 0x00


	//----- nvinfo : EIATTR_KPARAM_INFO
	.align		4
.L_58:
        /*019c*/ 	.byte	0x04, 0x17
        /*019e*/ 	.short	(.L_60 - .L_59)
.L_59:
        /*01a0*/ 	.word	0x00000000
        /*01a4*/ 	.short	0x0001
        /*01a6*/ 	.short	0x0008
        /*01a8*/ 	.byte	0x00, 0xf4, 0x21, 0x00


	//----- nvinfo : EIATTR_KPARAM_INFO
	.align		4
.L_60:
        /*01ac*/ 	.byte	0x04, 0x17
        /*01ae*/ 	.short	(.L_62 - .L_61)
.L_61:
        /*01b0*/ 	.word	0x00000000
        /*01b4*/ 	.short	0x0000
        /*01b6*/ 	.short	0x0000
        /*01b8*/ 	.byte	0x00, 0xf4, 0x21, 0x00


	//----- nvinfo : EIATTR_MAXREG_COUNT
	.align		4
.L_62:
        /*01bc*/ 	.byte	0x03, 0x1b
        /*01be*/ 	.short	0x00ff


	//----- nvinfo : EIATTR_NUM_BARRIERS
	.align		4
        /*01c0*/ 	.byte	0x02, 0x4c
        /*01c2*/ 	.byte	0x01
	.zero		1


	//----- nvinfo : EIATTR_ANNOTATIONS
	.align		4
        /*01c4*/ 	.byte	0x04, 0x55
        /*01c6*/ 	.short	(.L_64 - .L_63)


	//   ....[0]....
.L_63:
        /*01c8*/ 	.word	0x00000001
        /*01cc*/ 	.byte	0x30, 0x0f, 0x00, 0x00, 0x01, 0x00, 0x00, 0x00, 0x70, 0x0f, 0x00, 0x00, 0x01, 0x00, 0x00, 0x00
        /* <DEDUP_REMOVED lines=253> */
        /*11ac*/ 	.byte	0xc0, 0xae, 0x00, 0x00


	//----- nvinfo : EIATTR_MERCURY_ISA_VERSION
	.align		4
.L_64:
        /*11b0*/ 	.byte	0x03, 0x5f
        /*11b2*/ 	.short	0x0000


	//----- nvinfo : EIATTR_COOP_GROUP_MASK_REGIDS
	.align		4
        /*11b4*/ 	.byte	0x04, 0x29
        /*11b6*/ 	.short	(.L_66 - .L_65)


	//   ....[0]....
.L_65:
        /*11b8*/ 	.word	0xffffffff


	//   ....[1]....
        /*11bc*/ 	.word	0xffffffff


	//   ....[2]....
        /*11c0*/ 	.word	0xffffffff


	//   ....[3]....
        /*11c4*/ 	.word	0xffffffff


	//   ....[4]....
        /*11c8*/ 	.word	0xffffffff


	//   ....[5]....
        /*11cc*/ 	.word	0xffffffff


	//   ....[6]....
        /*11d0*/ 	.word	0xffffffff


	//   ....[7]....
        /*11d4*/ 	.word	0xffffffff


	//   ....[8]....
        /*11d8*/ 	.word	0xffffffff


	//   ....[9]....
        /*11dc*/ 	.word	0xffffffff


	//   ....[10]....
        /*11e0*/ 	.word	0xffffffff


	//   ....[11]....
        /*11e4*/ 	.word	0xffffffff


	//   ....[12]....
        /*11e8*/ 	.word	0xffffffff


	//   ....[13]....
        /*11ec*/ 	.word	0xffffffff


	//   ....[14]....
        /*11f0*/ 	.word	0xffffffff


	//   ....[15]....
        /*11f4*/ 	.word	0xffffffff


	//   ....[16]....
        /*11f8*/ 	.word	0xffffffff


	//   ....[17]....
        /*11fc*/ 	.word	0xffffffff


	//   ....[18]....
        /*1200*/ 	.word	0xffffffff


	//   ....[19]....
        /*1204*/ 	.word	0xffffffff


	//----- nvinfo : EIATTR_COOP_GROUP_INSTR_OFFSETS
	.align		4
.L_66:
        /*1208*/ 	.byte	0x04, 0x28
        /*120a*/ 	.short	(.L_68 - .L_67)


	//   ....[0]....
.L_67:
        /*120c*/ 	.word	0x00008e10


	//   ....[1]....
        /*1210*/ 	.word	0x00008e20


	//   ....[2]....
        /*1214*/ 	.word	0x00008e30


	//   ....[3]....
        /*1218*/ 	.word	0x00008e40


	//   ....[4]....
        /*121c*/ 	.word	0x00008e70


	//   ....[5]....
        /*1220*/ 	.word	0x00008e90


	//   ....[6]....
        /*1224*/ 	.word	0x00008eb0


	//   ....[7]....
        /*1228*/ 	.word	0x00008ec0


	//   ....[8]....
        /*122c*/ 	.word	0x00008fc0


	//   ....[9]....
        /*1230*/ 	.word	0x00008fe0


	//   ....[10]....
        /*1234*/ 	.word	0x00009880


	//   ....[11]....
        /*1238*/ 	.word	0x00009890


	//   ....[12]....
        /*123c*/ 	.word	0x000098a0


	//   ....[13]....
        /*1240*/ 	.word	0x000098b0


	//   ....[14]....
        /*1244*/ 	.word	0x000098e0


	//   ....[15]....
        /*1248*/ 	.word	0x00009900


	//   ....[16]....
        /*124c*/ 	.word	0x00009920


	//   ....[17]....
        /*1250*/ 	.word	0x00009930


	//   ....[18]....
        /*1254*/ 	.word	0x000099f0


	//   ....[19]....
        /*1258*/ 	.word	0x00009a10


	//----- nvinfo : EIATTR_EXIT_INSTR_OFFSETS
	.align		4
.L_68:
        /*125c*/ 	.byte	0x04, 0x1c
        /*125e*/ 	.short	(.L_70 - .L_69)


	//   ....[0]....
.L_69:
        /*1260*/ 	.word	0x0000e330


	//   ....[1]....
        /*1264*/ 	.word	0x0000e3d0


	//----- nvinfo : EIATTR_REQNTID
	.align		4
.L_70:
        /*1268*/ 	.byte	0x04, 0x10
        /*126a*/ 	.short	(.L_72 - .L_71)
.L_71:
        /*126c*/ 	.word	0x00000080
        /*1270*/ 	.word	0x00000001
        /*1274*/ 	.word	0x00000001
.L_72:


//--------------------- .nv.callgraph             --------------------------
	.section	.nv.callgraph,"",@"SHT_CUDA_CALLGRAPH"
	.align	4
	.sectionentsize	8
	.align		4
        /*0000*/ 	.word	0x00000000
	.align		4
        /*0004*/ 	.word	0xffffffff
	.align		4
        /*0008*/ 	.word	0x00000000
	.align		4
        /*000c*/ 	.word	0xfffffffe
	.align		4
        /*0010*/ 	.word	0x00000000
	.align		4
        /*0014*/ 	.word	0xfffffffd
	.align		4
        /*0018*/ 	.word	0x00000000
	.align		4
        /*001c*/ 	.word	0xfffffffc


//--------------------- .nv.rel.action            --------------------------
	.section	.nv.rel.action,"",@"SHT_CUDA_RELOCINFO"
	.align	8
	.sectionentsize	8
        /*0000*/ 	.byte	0x73, 0x00, 0x00, 0x00, 0x00, 0x00, 0x00, 0x00, 0x00, 0x00, 0x00, 0x11, 0x25, 0x00, 0x05, 0x36


//--------------------- .nv.constant4             --------------------------
	.section	.nv.constant4,"a",@progbits
	.align	8
	.align		8
.nv.constant4:
        /*0000*/ 	.dword	_$_str


//--------------------- .nv.constant0.attn_fwd    --------------------------
	.section	.nv.constant0.attn_fwd,"a",@progbits
	.sectionflags	@""
	.align	4
.nv.constant0.attn_fwd:
	.zero		488


//--------------------- .text.attn_fwd            --------------------------
	.section	.text.attn_fwd,"ax",@progbits
	.sectioninfo	@"SHI_REGISTERS=255"
	.align	128
        .global         attn_fwd
        .type           attn_fwd,@function
        .size           attn_fwd,(.L_x_3 - attn_fwd)
        .other          attn_fwd,@"STO_CUDA_ENTRY STV_DEFAULT"
attn_fwd:
.text.attn_fwd:
[----:B------:R-:W-:Y:S02]  /*0000*/  MOV R1, c[0x0][0x28] ;  /* 0x00000a0000017a02 */ /* 0x000fe40000000f00 */
[----:B------:R-:W0:Y:S01]  /*0010*/  S2R R18, SR_CTAID.X ;  /* 0x0000000000127919 */ /* 0x000e220000002500 */
[----:B------:R-:W-:Y:S01]  /*0020*/  MOV R21, c[0x0][0x198] ;  /* 0x0000660000157a02 */ /* 0x000fe20000000f00 */
[----:B------:R-:W-:Y:S01]  /*0030*/  ULDC.64 UR6, c[0x0][0x118] ;  /* 0x0000460000067ab9 */ /* 0x000fe20000000a00 */
[----:B------:R-:W-:Y:S01]  /*0040*/  IADD3 R1, R1, -0x820, RZ ;  /* 0xfffff7e001017810 */ /* 0x000fe20007ffe0ff */
[----:B------:R-:W1:Y:S04]  /*0050*/  S2R R48, SR_TID.X ;  /* 0x0000000000307919 */ /* 0x000e680000002100 */
[----:B------:R-:W2:Y:S01]  /*0060*/  S2R R50, SR_CTAID.Y ;  /* 0x0000000000327919 */ /* 0x000ea20000002600 */
[----:B0-----:R-:W-:Y:S01]  /*0070*/  IMAD.SHL.U32 R18, R18, 0x20, RZ ;  /* 0x0000002012127824 */ /* 0x001fe200078e00ff */
[----:B-1----:R-:W-:-:S04]  /*0080*/  SHF.R.U32.HI R16, RZ, 0x5, R48 ;  /* 0x00000005ff107819 */ /* 0x002fc80000011630 */
[----:B------:R-:W-:Y:S02]  /*0090*/  LOP3.LUT R2, R18, 0x1f, R48, 0xf8, !PT ;  /* 0x0000001f12027812 */ /* 0x000fe400078ef830 */
[----:B------:R-:W-:Y:S01]  /*00a0*/  SGXT.U32 R16, R16, 0x2 ;  /* 0x000000021010781a */ /* 0x000fe20000000000 */
[----:B--2---:R-:W-:Y:S02]  /*00b0*/  IMAD R0, R50, c[0x0][0x190], RZ ;  /* 0x0000640032007a24 */ /* 0x004fe400078e02ff */
[----:B------:R-:W-:Y:S02]  /*00c0*/  IMAD R3, R2, c[0x0][0x194], RZ ;  /* 0x0000650002037a24 */ /* 0x000fe400078e02ff */
[----:B------:R-:W-:Y:S02]  /*00d0*/  IMAD.SHL.U32 R2, R0, 0x2, RZ ;  /* 0x0000000200027824 */ /* 0x000fe400078e00ff */
[----:B------:R-:W-:Y:S01]  /*00e0*/  IMAD R4, R16, c[0x0][0x198], RZ ;  /* 0x0000660010047a24 */ /* 0x000fe200078e02ff */
[----:B------:R-:W-:Y:S01]  /*00f0*/  SHF.L.U32 R5, R3, 0x1, RZ ;  /* 0x0000000103057819 */ /* 0x000fe200000006ff */
[----:B------:R-:W-:-:S03]  /*0100*/  IMAD.HI R0, R0, 0x2, RZ ;  /* 0x0000000200007827 */ /* 0x000fc600078e02ff */
[----:B------:R-:W-:Y:S01]  /*0110*/  IADD3 R47, P0, P1, R5, c[0x0][0x160], R2 ;  /* 0x00005800052f7a10 */ /* 0x000fe2000791e002 */
[----:B------:R-:W-:-:S04]  /*0120*/  IMAD.HI R3, R3, 0x2, RZ ;  /* 0x0000000203037827 */ /* 0x000fc800078e02ff */
[----:B------:R-:W-:Y:S01]  /*0130*/  IMAD R8, R21, 0x4, R4 ;  /* 0x0000000415087824 */ /* 0x000fe200078e0204 */
[----:B------:R-:W-:Y:S02]  /*0140*/  IADD3.X R49, R3, c[0x0][0x164], R0, P0, P1 ;  /* 0x0000590003317a10 */ /* 0x000fe400007e2400 */
[C---:B------:R-:W-:Y:S02]  /*0150*/  LEA R2, P0, R4.reuse, R47, 0x1 ;  /* 0x0000002f04027211 */ /* 0x040fe400078008ff */
[----:B------:R-:W-:Y:S02]  /*0160*/  LEA R5, R21, R8, 0x2 ;  /* 0x0000000815057211 */ /* 0x000fe400078e10ff */
[----:B------:R-:W-:Y:S02]  /*0170*/  LEA.HI.X.SX32 R3, R4, R49, 0x1, P0 ;  /* 0x0000003104037211 */ /* 0x000fe400000f0eff */
[-C--:B------:R-:W-:Y:S01]  /*0180*/  LEA R6, P1, R5, R47.reuse, 0x1 ;  /* 0x0000002f05067211 */ /* 0x080fe200078208ff */
[----:B------:R-:W-:Y:S01]  /*0190*/  IMAD R0, R21, 0x4, R5 ;  /* 0x0000000415007824 */ /* 0x000fe200078e0205 */
[----:B------:R-:W-:Y:S01]  /*01a0*/  LEA R4, P0, R8, R47, 0x1 ;  /* 0x0000002f08047211 */ /* 0x000fe200078008ff */
[----:B------:R0:W2:Y:S01]  /*01b0*/  LDG.E.U16 R22, [R2.64] ;  /* 0x0000000602167981 */ /* 0x0000a2000c1e1500 */
[----:B------:R-:W-:-:S02]  /*01c0*/  LEA.HI.X.SX32 R7, R5, R49, 0x1, P1 ;  /* 0x0000003105077211 */ /* 0x000fc400008f0eff */
[----:B------:R-:W-:Y:S02]  /*01d0*/  LEA.HI.X.SX32 R5, R8, R49, 0x1, P0 ;  /* 0x0000003108057211 */ /* 0x000fe400000f0eff */
[C---:B------:R-:W-:Y:S01]  /*01e0*/  LEA R8, P0, R0.reuse, R47, 0x1 ;  /* 0x0000002f00087211 */ /* 0x040fe200078008ff */
[----:B------:R1:W3:Y:S01]  /*01f0*/  LDG.E.U16 R24, [R6.64] ;  /* 0x0000000606187981 */ /* 0x0002e2000c1e1500 */
[C---:B------:R-:W-:Y:S02]  /*0200*/  LEA R11, R21.reuse, R0, 0x2 ;  /* 0x00000000150b7211 */ /* 0x040fe400078e10ff */
[----:B------:R-:W-:Y:S01]  /*0210*/  LEA.HI.X.SX32 R9, R0, R49, 0x1, P0 ;  /* 0x0000003100097211 */ /* 0x000fe200000f0eff */
[----:B------:R4:W5:Y:S02]  /*0220*/  LDG.E.U16 R23, [R4.64] ;  /* 0x0000000604177981 */ /* 0x000964000c1e1500 */
[----:B------:R-:W-:Y:S01]  /*0230*/  IMAD R0, R21, 0x4, R11 ;  /* 0x0000000415007824 */ /* 0x000fe200078e020b */
[----:B------:R-:W-:Y:S01]  /*0240*/  LEA R10, P0, R11, R47, 0x1 ;  /* 0x0000002f0b0a7211 */ /* 0x000fe200078008ff */
[----:B------:R1:W5:Y:S03]  /*0250*/  LDG.E.U16 R25, [R8.64] ;  /* 0x0000000608197981 */ /* 0x000366000c1e1500 */
[----:B------:R-:W-:-:S02]  /*0260*/  LEA R13, R21, R0, 0x2 ;  /* 0x00000000150d7211 */ /* 0x000fc400078e10ff */
[----:B------:R-:W-:Y:S02]  /*0270*/  LEA.HI.X.SX32 R11, R11, R49, 0x1, P0 ;  /* 0x000000310b0b7211 */ /* 0x000fe400000f0eff */
[CC--:B0-----:R-:W-:Y:S01]  /*0280*/  LEA R2, P0, R0.reuse, R47.reuse, 0x1 ;  /* 0x0000002f00027211 */ /* 0x0c1fe200078008ff */
[----:B------:R-:W-:Y:S01]  /*0290*/  IMAD R14, R21, 0x4, R13 ;  /* 0x00000004150e7824 */ /* 0x000fe200078e020d */
[----:B------:R-:W-:Y:S01]  /*02a0*/  LEA R12, P1, R13, R47, 0x1 ;  /* 0x0000002f0d0c7211 */ /* 0x000fe200078208ff */
[----:B------:R0:W5:Y:S01]  /*02b0*/  LDG.E.U16 R26, [R10.64] ;  /* 0x000000060a1a7981 */ /* 0x000162000c1e1500 */
[----:B------:R-:W-:Y:S02]  /*02c0*/  LEA.HI.X.SX32 R3, R0, R49, 0x1, P0 ;  /* 0x0000003100037211 */ /* 0x000fe400000f0eff */
[C---:B-1----:R-:W-:Y:S02]  /*02d0*/  LEA R6, P0, R14.reuse, R47, 0x1 ;  /* 0x0000002f0e067211 */ /* 0x042fe400078008ff */
[----:B------:R-:W-:Y:S01]  /*02e0*/  LEA R0, R21, R14, 0x2 ;  /* 0x0000000e15007211 */ /* 0x000fe200078e10ff */
[----:B------:R1:W5:Y:S01]  /*02f0*/  LDG.E.U16 R27, [R2.64] ;  /* 0x00000006021b7981 */ /* 0x000362000c1e1500 */
[----:B------:R-:W-:-:S02]  /*0300*/  LEA.HI.X.SX32 R7, R14, R49, 0x1, P0 ;  /* 0x000000310e077211 */ /* 0x000fc400000f0eff */
[C---:B----4-:R-:W-:Y:S01]  /*0310*/  LEA R4, P0, R0.reuse, R47, 0x1 ;  /* 0x0000002f00047211 */ /* 0x050fe200078008ff */
[----:B------:R-:W-:Y:S01]  /*0320*/  IMAD R9, R21, 0x4, R0 ;  /* 0x0000000415097824 */ /* 0x000fe200078e0200 */
[-C--:B------:R-:W-:Y:S01]  /*0330*/  LEA.HI.X.SX32 R13, R13, R49.reuse, 0x1, P1 ;  /* 0x000000310d0d7211 */ /* 0x080fe200008f0eff */
[----:B------:R4:W5:Y:S01]  /*0340*/  LDG.E.U16 R29, [R6.64] ;  /* 0x00000006061d7981 */ /* 0x000962000c1e1500 */
[----:B------:R-:W-:Y:S02]  /*0350*/  LEA.HI.X.SX32 R5, R0, R49, 0x1, P0 ;  /* 0x0000003100057211 */ /* 0x000fe400000f0eff */
[----:B------:R-:W-:Y:S01]  /*0360*/  LEA R0, R21, R9, 0x2 ;  /* 0x0000000915007211 */ /* 0x000fe200078e10ff */
[----:B------:R4:W5:Y:S01]  /*0370*/  LDG.E.U16 R28, [R12.64] ;  /* 0x000000060c1c7981 */ /* 0x000962000c1e1500 */
[-C--:B------:R-:W-:Y:S02]  /*0380*/  LEA R8, P0, R9, R47.reuse, 0x1 ;  /* 0x0000002f09087211 */ /* 0x080fe400078008ff */
[C---:B0-----:R-:W-:Y:S01]  /*0390*/  LEA R10, P1, R0.reuse, R47, 0x1 ;  /* 0x0000002f000a7211 */ /* 0x041fe200078208ff */
[----:B------:R-:W-:Y:S01]  /*03a0*/  IMAD R14, R21, 0x4, R0 ;  /* 0x00000004150e7824 */ /* 0x000fe200078e0200 */
[-C--:B------:R-:W-:Y:S01]  /*03b0*/  LEA.HI.X.SX32 R9, R9, R49.reuse, 0x1, P0 ;  /* 0x0000003109097211 */ /* 0x080fe200000f0eff */
[----:B------:R0:W5:Y:S01]  /*03c0*/  LDG.E.U16 R30, [R4.64] ;  /* 0x00000006041e7981 */ /* 0x000162000c1e1500 */
[----:B------:R-:W-:-:S02]  /*03d0*/  LEA.HI.X.SX32 R11, R0, R49, 0x1, P1 ;  /* 0x00000031000b7211 */ /* 0x000fc400008f0eff */
[C---:B-1----:R-:W-:Y:S01]  /*03e0*/  LEA R2, P0, R14.reuse, R47, 0x1 ;  /* 0x0000002f0e027211 */ /* 0x042fe200078008ff */
[----:B------:R1:W5:Y:S01]  /*03f0*/  LDG.E.U16 R31, [R8.64] ;  /* 0x00000006081f7981 */ /* 0x000362000c1e1500 */
[C---:B------:R-:W-:Y:S02]  /*0400*/  LEA R0, R21.reuse, R14, 0x2 ;  /* 0x0000000e15007211 */ /* 0x040fe400078e10ff */
[----:B------:R-:W-:Y:S01]  /*0410*/  LEA.HI.X.SX32 R3, R14, R49, 0x1, P0 ;  /* 0x000000310e037211 */ /* 0x000fe200000f0eff */
[----:B------:R1:W5:Y:S01]  /*0420*/  LDG.E.U16 R32, [R10.64] ;  /* 0x000000060a207981 */ /* 0x000362000c1e1500 */
[C---:B----4-:R-:W-:Y:S01]  /*0430*/  LEA R6, P0, R0.reuse, R47, 0x1 ;  /* 0x0000002f00067211 */ /* 0x050fe200078008ff */
[----:B------:R-:W-:Y:S02]  /*0440*/  IMAD R13, R21, 0x4, R0 ;  /* 0x00000004150d7824 */ /* 0x000fe400078e0200 */
[----:B------:R4:W5:Y:S01]  /*0450*/  LDG.E.U16 R33, [R2.64] ;  /* 0x0000000602217981 */ /* 0x000962000c1e1500 */
[----:B------:R-:W-:-:S02]  /*0460*/  LEA.HI.X.SX32 R7, R0, R49, 0x1, P0 ;  /* 0x0000003100077211 */ /* 0x000fc400000f0eff */
[----:B------:R-:W-:Y:S02]  /*0470*/  LEA R0, R21, R13, 0x2 ;  /* 0x0000000d15007211 */ /* 0x000fe400078e10ff */
[-C--:B0-----:R-:W-:Y:S01]  /*0480*/  LEA R4, P0, R13, R47.reuse, 0x1 ;  /* 0x0000002f0d047211 */ /* 0x081fe200078008ff */
[----:B------:R0:W5:Y:S01]  /*0490*/  LDG.E.U16 R34, [R6.64] ;  /* 0x0000000606227981 */ /* 0x000162000c1e1500 */
[C---:B------:R-:W-:Y:S01]  /*04a0*/  LEA R12, P1, R0.reuse, R47, 0x1 ;  /* 0x0000002f000c7211 */ /* 0x040fe200078208ff */
[----:B------:R-:W-:Y:S01]  /*04b0*/  IMAD R14, R21, 0x4, R0 ;  /* 0x00000004150e7824 */ /* 0x000fe200078e0200 */
[-C--:B------:R-:W-:Y:S02]  /*04c0*/  LEA.HI.X.SX32 R5, R13, R49.reuse, 0x1, P0 ;  /* 0x000000310d057211 */ /* 0x080fe400000f0eff */
[----:B------:R-:W-:Y:S02]  /*04d0*/  LEA.HI.X.SX32 R13, R0, R49, 0x1, P1 ;  /* 0x00000031000d7211 */ /* 0x000fe400008f0eff */
[----:B------:R-:W-:Y:S01]  /*04e0*/  LEA R0, R21, R14, 0x2 ;  /* 0x0000000e15007211 */ /* 0x000fe200078e10ff */
[----:B------:R0:W5:Y:S01]  /*04f0*/  LDG.E.U16 R35, [R4.64] ;  /* 0x0000000604237981 */ /* 0x000162000c1e1500 */
[----:B-1----:R-:W-:-:S03]  /*0500*/  LEA R8, P0, R14, R47, 0x1 ;  /* 0x0000002f0e087211 */ /* 0x002fc600078008ff */
[C---:B------:R-:W-:Y:S01]  /*0510*/  IMAD R10, R21.reuse, 0x4, R0 ;  /* 0x00000004150a7824 */ /* 0x040fe200078e0200 */
[----:B------:R-:W-:Y:S01]  /*0520*/  LEA.HI.X.SX32 R9, R14, R49, 0x1, P0 ;  /* 0x000000310e097211 */ /* 0x000fe200000f0eff */
[----:B------:R1:W5:Y:S01]  /*0530*/  LDG.E.U16 R36, [R12.64] ;  /* 0x000000060c247981 */ /* 0x000362000c1e1500 */
[C---:B----4-:R-:W-:Y:S02]  /*0540*/  LEA R2, P0, R0.reuse, R47, 0x1 ;  /* 0x0000002f00027211 */ /* 0x050fe400078008ff */
[----:B------:R-:W-:Y:S01]  /*0550*/  LEA R11, R21, R10, 0x2 ;  /* 0x0000000a150b7211 */ /* 0x000fe200078e10ff */
[----:B------:R4:W5:Y:S01]  /*0560*/  LDG.E.U16 R37, [R8.64] ;  /* 0x0000000608257981 */ /* 0x000962000c1e1500 */
[----:B------:R-:W-:-:S03]  /*0570*/  LEA.HI.X.SX32 R3, R0, R49, 0x1, P0 ;  /* 0x0000003100037211 */ /* 0x000fc600000f0eff */
[C---:B------:R-:W-:Y:S01]  /*0580*/  IMAD R0, R21.reuse, 0x4, R11 ;  /* 0x0000000415007824 */ /* 0x040fe200078e020b */
[----:B0-----:R-:W-:Y:S01]  /*0590*/  LEA R6, P0, R10, R47, 0x1 ;  /* 0x0000002f0a067211 */ /* 0x001fe200078008ff */
[----:B------:R0:W5:Y:S03]  /*05a0*/  LDG.E.U16 R38, [R2.64] ;  /* 0x0000000602267981 */ /* 0x000166000c1e1500 */
[----:B------:R-:W-:-:S05]  /*05b0*/  LEA R14, R21, R0, 0x2 ;  /* 0x00000000150e7211 */ /* 0x000fca00078e10ff */
[----:B------:R-:W-:Y:S01]  /*05c0*/  IMAD R15, R21, 0x4, R14 ;  /* 0x00000004150f7824 */ /* 0x000fe200078e020e */
[----:B------:R-:W-:Y:S02]  /*05d0*/  LEA R4, P1, R11, R47, 0x1 ;  /* 0x0000002f0b047211 */ /* 0x000fe400078208ff */
[----:B------:R-:W-:Y:S02]  /*05e0*/  LEA.HI.X.SX32 R7, R10, R49, 0x1, P0 ;  /* 0x000000310a077211 */ /* 0x000fe400000f0eff */
[C---:B------:R-:W-:Y:S02]  /*05f0*/  LEA R10, P0, R0.reuse, R47, 0x1 ;  /* 0x0000002f000a7211 */ /* 0x040fe400078008ff */
[----:B-1----:R-:W-:Y:S01]  /*0600*/  LEA R13, R21, R15, 0x2 ;  /* 0x0000000f150d7211 */ /* 0x002fe200078e10ff */
[----:B------:R1:W5:Y:S01]  /*0610*/  LDG.E.U16 R39, [R6.64] ;  /* 0x0000000606277981 */ /* 0x000362000c1e1500 */
[-C--:B------:R-:W-:Y:S02]  /*0620*/  LEA.HI.X.SX32 R5, R11, R49.reuse, 0x1, P1 ;  /* 0x000000310b057211 */ /* 0x080fe400008f0eff */
[----:B------:R-:W-:Y:S01]  /*0630*/  LEA.HI.X.SX32 R11, R0, R49, 0x1, P0 ;  /* 0x00000031000b7211 */ /* 0x000fe200000f0eff */
[C---:B------:R-:W-:Y:S01]  /*0640*/  IMAD R0, R21.reuse, 0x4, R13 ;  /* 0x0000000415007824 */ /* 0x040fe200078e020d */
[C---:B----4-:R-:W-:Y:S01]  /*0650*/  LEA R8, P0, R14.reuse, R47, 0x1 ;  /* 0x0000002f0e087211 */ /* 0x050fe200078008ff */
[----:B------:R4:W5:Y:S03]  /*0660*/  LDG.E.U16 R40, [R4.64] ;  /* 0x0000000604287981 */ /* 0x000966000c1e1500 */
[----:B------:R-:W-:Y:S01]  /*0670*/  LEA.HI.X.SX32 R9, R14, R49, 0x1, P0 ;  /* 0x000000310e097211 */ /* 0x000fe200000f0eff */
[----:B------:R1:W5:Y:S01]  /*0680*/  LDG.E.U16 R41, [R10.64] ;  /* 0x000000060a297981 */ /* 0x000362000c1e1500 */
[----:B------:R-:W-:-:S02]  /*0690*/  LEA R14, R21, R0, 0x2 ;  /* 0x00000000150e7211 */ /* 0x000fc400078e10ff */
[----:B0-----:R-:W-:Y:S01]  /*06a0*/  LEA R2, P0, R15, R47, 0x1 ;  /* 0x0000002f0f027211 */ /* 0x001fe200078008ff */
[----:B------:R0:W5:Y:S02]  /*06b0*/  LDG.E.U16 R42, [R8.64] ;  /* 0x00000006082a7981 */ /* 0x000164000c1e1500 */
[----:B------:R-:W-:Y:S01]  /*06c0*/  IMAD R17, R21, 0x4, R14 ;  /* 0x0000000415117824 */ /* 0x000fe200078e020e */
[----:B------:R-:W-:-:S04]  /*06d0*/  LEA.HI.X.SX32 R3, R15, R49, 0x1, P0 ;  /* 0x000000310f037211 */ /* 0x000fc800000f0eff */
[----:B------:R-:W-:Y:S01]  /*06e0*/  LEA R15, R21, R17, 0x2 ;  /* 0x00000011150f7211 */ /* 0x000fe200078e10ff */
[----:B------:R0:W5:Y:S01]  /*06f0*/  LDG.E.U16 R43, [R2.64] ;  /* 0x00000006022b7981 */ /* 0x000162000c1e1500 */
[----:B-1----:R-:W-:-:S03]  /*0700*/  LEA R6, P0, R14, R47, 0x1 ;  /* 0x0000002f0e067211 */ /* 0x002fc600078008ff */
[----:B------:R-:W-:Y:S01]  /*0710*/  IMAD R19, R21, 0x4, R15 ;  /* 0x0000000415137824 */ /* 0x000fe200078e020f */
[----:B------:R-:W-:Y:S02]  /*0720*/  LEA R12, P1, R13, R47, 0x1 ;  /* 0x0000002f0d0c7211 */ /* 0x000fe400078208ff */
[----:B------:R-:W-:Y:S02]  /*0730*/  LEA.HI.X.SX32 R7, R14, R49, 0x1, P0 ;  /* 0x000000310e077211 */ /* 0x000fe400000f0eff */
[----:B----4-:R-:W-:Y:S02]  /*0740*/  LEA R5, R21, R19, 0x2 ;  /* 0x0000001315057211 */ /* 0x010fe400078e10ff */
[----:B------:R-:W-:Y:S01]  /*0750*/  LEA R10, P0, R15, R47, 0x1 ;  /* 0x0000002f0f0a7211 */ /* 0x000fe200078008ff */
[----:B------:R1:W4:Y:S01]  /*0760*/  LDG.E.U16 R45, [R6.64] ;  /* 0x00000006062d7981 */ /* 0x000322000c1e1500 */
[-C--:B------:R-:W-:Y:S01]  /*0770*/  LEA.HI.X.SX32 R13, R13, R49.reuse, 0x1, P1 ;  /* 0x000000310d0d7211 */ /* 0x080fe200008f0eff */
[----:B------:R-:W-:Y:S01]  /*0780*/  IMAD R20, R21, 0x4, R5 ;  /* 0x0000000415147824 */ /* 0x000fe200078e0205 */
[----:B------:R-:W-:-:S02]  /*0790*/  LEA.HI.X.SX32 R11, R15, R49, 0x1, P0 ;  /* 0x000000310f0b7211 */ /* 0x000fc400000f0eff */
[CC--:B0-----:R-:W-:Y:S01]  /*07a0*/  LEA R8, P1, R5.reuse, R47.reuse, 0x1 ;  /* 0x0000002f05087211 */ /* 0x0c1fe200078208ff */
[----:B------:R0:W4:Y:S01]  /*07b0*/  LDG.E.U16 R44, [R12.64] ;  /* 0x000000060c2c7981 */ /* 0x000122000c1e1500 */
[C---:B------:R-:W-:Y:S02]  /*07c0*/  LEA R4, P0, R0.reuse, R47, 0x1 ;  /* 0x0000002f00047211 */ /* 0x040fe400078008ff */
[-C--:B------:R-:W-:Y:S01]  /*07d0*/  LEA.HI.X.SX32 R9, R5, R49.reuse, 0x1, P1 ;  /* 0x0000003105097211 */ /* 0x080fe200008f0eff */
[----:B------:R0:W4:Y:S01]  /*07e0*/  LDG.E.U16 R46, [R10.64] ;  /* 0x000000060a2e7981 */ /* 0x000122000c1e1500 */
[----:B------:R-:W-:Y:S02]  /*07f0*/  LEA.HI.X.SX32 R5, R0, R49, 0x1, P0 ;  /* 0x0000003100057211 */ /* 0x000fe400000f0eff */
[----:B------:R-:W-:Y:S01]  /*0800*/  LEA R15, R21, R20, 0x2 ;  /* 0x00000014150f7211 */ /* 0x000fe200078e10ff */
[----:B------:R1:W4:Y:S01]  /*0810*/  LDG.E.U16 R8, [R8.64] ;  /* 0x0000000608087981 */ /* 0x000322000c1e1500 */
[----:B------:R-:W-:-:S02]  /*0820*/  LEA R2, P0, R17, R47, 0x1 ;  /* 0x0000002f11027211 */ /* 0x000fc400078008ff */
[----:B------:R-:W-:Y:S02]  /*0830*/  LEA R14, P2, R15, R47, 0x1 ;  /* 0x0000002f0f0e7211 */ /* 0x000fe400078408ff */
[----:B------:R-:W-:Y:S02]  /*0840*/  LEA.HI.X.SX32 R3, R17, R49, 0x1, P0 ;  /* 0x0000003111037211 */ /* 0x000fe400000f0eff */
[C---:B0-----:R-:W-:Y:S01]  /*0850*/  LEA R12, P0, R20.reuse, R47, 0x1 ;  /* 0x0000002f140c7211 */ /* 0x041fe200078008ff */
[----:B------:R-:W-:Y:S01]  /*0860*/  IMAD R21, R21, 0x4, R15 ;  /* 0x0000000415157824 */ /* 0x000fe200078e020f */
[----:B------:R-:W-:Y:S01]  /*0870*/  LEA.HI.X.SX32 R15, R15, R49, 0x1, P2 ;  /* 0x000000310f0f7211 */ /* 0x000fe200010f0eff */
[----:B------:R0:W4:Y:S01]  /*0880*/  LDG.E.U16 R17, [R4.64] ;  /* 0x0000000604117981 */ /* 0x000122000c1e1500 */
[C---:B-1----:R-:W-:Y:S02]  /*0890*/  LEA R6, P1, R19.reuse, R47, 0x1 ;  /* 0x0000002f13067211 */ /* 0x042fe400078208ff */
[-C--:B------:R-:W-:Y:S01]  /*08a0*/  LEA.HI.X.SX32 R13, R20, R49.reuse, 0x1, P0 ;  /* 0x00000031140d7211 */ /* 0x080fe200000f0eff */
[----:B------:R1:W4:Y:S01]  /*08b0*/  LDG.E.U16 R14, [R14.64] ;  /* 0x000000060e0e7981 */ /* 0x000322000c1e1500 */
[----:B------:R-:W-:-:S03]  /*08c0*/  LEA.HI.X.SX32 R7, R19, R49, 0x1, P1 ;  /* 0x0000003113077211 */ /* 0x000fc600008f0eff */
[----:B------:R0:W4:Y:S04]  /*08d0*/  LDG.E.U16 R19, [R2.64] ;  /* 0x0000000602137981 */ /* 0x000128000c1e1500 */
[----:B------:R-:W4:Y:S01]  /*08e0*/  LDG.E.U16 R12, [R12.64] ;  /* 0x000000060c0c7981 */ /* 0x000f22000c1e1500 */
[----:B------:R-:W-:-:S03]  /*08f0*/  LEA R10, P1, R21, R47, 0x1 ;  /* 0x0000002f150a7211 */ /* 0x000fc600078208ff */
[----:B------:R0:W4:Y:S01]  /*0900*/  LDG.E.U16 R6, [R6.64] ;  /* 0x0000000606067981 */ /* 0x000122000c1e1500 */
[----:B------:R-:W-:-:S05]  /*0910*/  LEA.HI.X.SX32 R11, R21, R49, 0x1, P1 ;  /* 0x00000031150b7211 */ /* 0x000fca00008f0eff */
[----:B------:R1:W4:Y:S01]  /*0920*/  LDG.E.U16 R9, [R10.64] ;  /* 0x000000060a097981 */ /* 0x000322000c1e1500 */
[----:B------:R-:W-:-:S04]  /*0930*/  SHF.R.S32.HI R0, RZ, 0x6, R48 ;  /* 0x00000006ff007819 */ /* 0x000fc80000011430 */
[----:B------:R-:W-:Y:S02]  /*0940*/  SGXT R0, R0, 0x1 ;  /* 0x000000010000781a */ /* 0x000fe40000000200 */
[----:B0-----:R-:W-:Y:S02]  /*0950*/  SHF.L.U32 R5, R48, 0x1, RZ ;  /* 0x0000000130057819 */ /* 0x001fe400000006ff */
[----:B------:R-:W-:-:S04]  /*0960*/  LOP3.LUT R0, R0, 0x90, RZ, 0xc0, !PT ;  /* 0x0000009000007812 */ /* 0x000fc800078ec0ff */
[----:B-1----:R-:W-:-:S04]  /*0970*/  LOP3.LUT R15, R0, 0x7e, R5, 0x78, !PT ;  /* 0x0000007e000f7812 */ /* 0x002fc800078e7805 */
[----:B------:R-:W-:Y:S02]  /*0980*/  LOP3.LUT R20, R15, 0x20, RZ, 0x3c, !PT ;  /* 0x000000200f147812 */ /* 0x000fe400078e3cff */
[----:B------:R-:W-:-:S04]  /*0990*/  IADD3 R51, R18, 0x20, RZ ;  /* 0x0000002012337810 */ /* 0x000fc80007ffe0ff */
[----:B------:R-:W-:Y:S01]  /*09a0*/  ISETP.GE.AND P0, PT, R51, 0x1, PT ;  /* 0x000000013300780c */ /* 0x000fe20003f06270 */
[----:B------:R-:W-:Y:S01]  /*09b0*/  IMAD.MOV.U32 R120, RZ, RZ, 0x3f800000 ;  /* 0x3f800000ff787424 */ /* 0x000fe200078e00ff */
[----:B------:R-:W-:Y:S01]  /*09c0*/  MOV R0, 0xff800000 ;  /* 0xff80000000007802 */ /* 0x000fe20000000f00 */
[----:B------:R-:W-:Y:S01]  /*09d0*/  IMAD.MOV.U32 R2, RZ, RZ, -0x800000 ;  /* 0xff800000ff027424 */ /* 0x000fe200078e00ff */
[----:B------:R-:W-:Y:S01]  /*09e0*/  MOV R3, 0xff800000 ;  /* 0xff80000000037802 */ /* 0x000fe20000000f00 */
[----:B------:R-:W-:Y:S01]  /*09f0*/  IMAD.MOV.U32 R4, RZ, RZ, -0x800000 ;  /* 0xff800000ff047424 */ /* 0x000fe200078e00ff */
[----:B------:R-:W-:Y:S01]  /*0a00*/  MOV R10, 0x3f800000 ;  /* 0x3f800000000a7802 */ /* 0x000fe20000000f00 */
[----:B------:R-:W-:Y:S01]  /*0a10*/  IMAD.MOV.U32 R11, RZ, RZ, 0x3f800000 ;  /* 0x3f800000ff0b7424 */ /* 0x000fe200078e00ff */
[----:B------:R-:W-:Y:S01]  /*0a20*/  CS2R R80, SRZ ;  /* 0x0000000000507805 */ /* 0x000fe2000001ff00 */
        /* <DEDUP_REMOVED lines=15> */
[----:B------:R-:W-:Y:S01]  /*0b20*/  IMAD R7, R16, c[0x0][0x1c8], RZ ;  /* 0x0000720010077a24 */ /* 0x000fe200078e02ff */
[----:B--2---:R-:W-:Y:S04]  /*0b30*/  STS.U16 [R15+0x8000], R22 ;  /* 0x008000160f007388 */ /* 0x004fe80000000400 */
[----:B---3--:R-:W-:Y:S04]  /*0b40*/  STS.U16 [R15+0x8200], R24 ;  /* 0x008200180f007388 */ /* 0x008fe80000000400 */
[----:B-----5:R-:W-:Y:S04]  /*0b50*/  STS.U16 [R15+0x8400], R26 ;  /* 0x0084001a0f007388 */ /* 0x020fe80000000400 */
[----:B------:R-:W-:Y:S04]  /*0b60*/  STS.U16 [R15+0x8600], R28 ;  /* 0x0086001c0f007388 */ /* 0x000fe80000000400 */
[----:B------:R0:W-:Y:S04]  /*0b70*/  STS.U16 [R15+0x8800], R30 ;  /* 0x0088001e0f007388 */ /* 0x0001e80000000400 */
[----:B------:R-:W-:Y:S04]  /*0b80*/  STS.U16 [R15+0x8a00], R32 ;  /* 0x008a00200f007388 */ /* 0x000fe80000000400 */
[----:B------:R-:W-:Y:S04]  /*0b90*/  STS.U16 [R15+0x8c00], R34 ;  /* 0x008c00220f007388 */ /* 0x000fe80000000400 */
[----:B------:R-:W-:Y:S04]  /*0ba0*/  STS.U16 [R15+0x8e00], R36 ;  /* 0x008e00240f007388 */ /* 0x000fe80000000400 */
[----:B------:R-:W-:Y:S01]  /*0bb0*/  STS.U16 [R15+0x9000], R38 ;  /* 0x009000260f007388 */ /* 0x000fe20000000400 */
[----:B0-----:R-:W-:-:S03]  /*0bc0*/  LOP3.LUT R30, R48, 0x60, RZ, 0xc0, !PT ;  /* 0x00000060301e7812 */ /* 0x001fc600078ec0ff */
[----:B------:R-:W-:Y:S04]  /*0bd0*/  STS.U16 [R15+0x9200], R40 ;  /* 0x009200280f007388 */ /* 0x000fe80000000400 */
[----:B------:R-:W-:Y:S04]  /*0be0*/  STS.U16 [R15+0x9400], R42 ;  /* 0x0094002a0f007388 */ /* 0x000fe80000000400 */
[----:B----4-:R-:W-:Y:S04]  /*0bf0*/  STS.U16 [R15+0x9800], R45 ;  /* 0x0098002d0f007388 */ /* 0x010fe80000000400 */
[----:B------:R-:W-:Y:S04]  /*0c00*/  STS.U16 [R15+0x9600], R44 ;  /* 0x0096002c0f007388 */ /* 0x000fe80000000400 */
[----:B------:R-:W-:Y:S04]  /*0c10*/  STS.U16 [R15+0x9a00], R46 ;  /* 0x009a002e0f007388 */ /* 0x000fe80000000400 */
[----:B------:R0:W-:Y:S04]  /*0c20*/  STS.U16 [R15+0x9c00], R8 ;  /* 0x009c00080f007388 */ /* 0x0001e80000000400 */
[----:B------:R-:W-:Y:S04]  /*0c30*/  STS.U16 [R15+0x9e00], R14 ;  /* 0x009e000e0f007388 */ /* 0x000fe80000000400 */
        /* <DEDUP_REMOVED lines=12> */
[----:B------:R-:W-:Y:S01]  /*0d00*/  STS.U16 [R20+0x9d00], R12 ;  /* 0x009d000c14007388 */ /* 0x000fe20000000400 */
[----:B0-----:R-:W-:-:S03]  /*0d10*/  LOP3.LUT R8, R48, 0x7f, RZ, 0xc0, !PT ;  /* 0x0000007f30087812 */ /* 0x001fc600078ec0ff */
[----:B------:R0:W-:Y:S04]  /*0d20*/  STS.U16 [R20+0x8700], R29 ;  /* 0x0087001d14007388 */ /* 0x0001e80000000400 */
[----:B------:R1:W-:Y:S04]  /*0d30*/  STS.U16 [R20+0x9b00], R6 ;  /* 0x009b000614007388 */ /* 0x0003e80000000400 */
[----:B------:R2:W-:Y:S01]  /*0d40*/  STS.U16 [R20+0x9f00], R9 ;  /* 0x009f000914007388 */ /* 0x0005e20000000400 */
[----:B0-----:R-:W-:Y:S02]  /*0d50*/  MOV R29, 0x3f800000 ;  /* 0x3f800000001d7802 */ /* 0x001fe40000000f00 */
[----:B-1----:R-:W-:-:S02]  /*0d60*/  SHF.L.U32 R6, R48, 0x3, RZ ;  /* 0x0000000330067819 */ /* 0x002fc400000006ff */
[----:B--2---:R-:W-:Y:S01]  /*0d70*/  LOP3.LUT R9, R48, 0x1c, RZ, 0xc0, !PT ;  /* 0x0000001c30097812 */ /* 0x004fe200078ec0ff */
[----:B------:R-:W-:Y:S05]  /*0d80*/  @!P0 BRA `(.L_x_0) ;  /* 0x0000b73000008947 */ /* 0x000fea0003800000 */
[----:B------:R-:W-:Y:S01]  /*0d90*/  IMAD R2, R50, c[0x0][0x1b0], RZ ;  /* 0x00006c0032027a24 */ /* 0x000fe200078e02ff */
[----:B------:R-:W-:Y:S01]  /*0da0*/  SHF.R.U32.HI R21, RZ, 0x2, R48 ;  /* 0x00000002ff157819 */ /* 0x000fe20000011630 */
[----:B------:R-:W-:Y:S01]  /*0db0*/  IMAD R4, R8, c[0x0][0x1b4], RZ ;  /* 0x00006d0008047a24 */ /* 0x000fe200078e02ff */
[----:B------:R-:W-:Y:S01]  /*0dc0*/  LOP3.LUT R12, R48, 0x10, RZ, 0xc0, !PT ;  /* 0x00000010300c7812 */ /* 0x000fe200078ec0ff */
[----:B------:R-:W-:Y:S01]  /*0dd0*/  IMAD R0, R50, c[0x0][0x1a0], RZ ;  /* 0x0000680032007a24 */ /* 0x000fe200078e02ff */
[----:B------:R-:W-:Y:S01]  /*0de0*/  SHF.L.U32 R138, R2, 0x1, RZ ;  /* 0x00000001028a7819 */ /* 0x000fe200000006ff */
[----:B------:R-:W-:Y:S01]  /*0df0*/  IMAD R3, R8, c[0x0][0x1a8], RZ ;  /* 0x00006a0008037a24 */ /* 0x000fe200078e02ff */
[----:B------:R-:W-:Y:S01]  /*0e00*/  SGXT.U32 R21, R21, 0x3 ;  /* 0x000000031515781a */ /* 0x000fe20000000000 */
[----:B------:R-:W-:Y:S01]  /*0e10*/  IMAD.SHL.U32 R139, R4, 0x2, RZ ;  /* 0x00000002048b7824 */ /* 0x000fe200078e00ff */
[----:B------:R-:W-:Y:S01]  /*0e20*/  SHF.R.U32.HI R14, RZ, 0x1, R30 ;  /* 0x00000001ff0e7819 */ /* 0x000fe2000001161e */
[----:B------:R-:W-:Y:S01]  /*0e30*/  IMAD.SHL.U32 R136, R0, 0x2, RZ ;  /* 0x0000000200887824 */ /* 0x000fe200078e00ff */
[----:B------:R-:W-:Y:S01]  /*0e40*/  SHF.L.U32 R137, R3, 0x1, RZ ;  /* 0x0000000103897819 */ /* 0x000fe200000006ff */
[----:B------:R-:W-:Y:S01]  /*0e50*/  IMAD.HI R2, R2, 0x2, RZ ;  /* 0x0000000202027827 */ /* 0x000fe200078e02ff */
[----:B------:R-:W-:Y:S01]  /*0e60*/  IADD3 R138, P2, P3, R139, c[0x0][0x170], R138 ;  /* 0x00005c008b8a7a10 */ /* 0x000fe20007b5e08a */
[----:B------:R-:W-:Y:S01]  /*0e70*/  CS2R R80, SRZ ;  /* 0x0000000000507805 */ /* 0x000fe2000001ff00 */
[----:B------:R-:W-:Y:S01]  /*0e80*/  IADD3 R136, P0, P1, R137, c[0x0][0x168], R136 ;  /* 0x00005a0089887a10 */ /* 0x000fe2000791e088 */
[----:B------:R-:W-:Y:S01]  /*0e90*/  IMAD.HI R7, R4, 0x2, RZ ;  /* 0x0000000204077827 */ /* 0x000fe200078e02ff */
[----:B------:R-:W-:Y:S01]  /*0ea0*/  LOP3.LUT R15, R21, R18, RZ, 0xfc, !PT ;  /* 0x00000012150f7212 */ /* 0x000fe200078efcff */
[----:B------:R-:W-:Y:S01]  /*0eb0*/  CS2R R82, SRZ ;  /* 0x0000000000527805 */ /* 0x000fe2000001ff00 */
[--C-:B------:R-:W-:Y:S01]  /*0ec0*/  LOP3.LUT R16, R18, 0x8, R21.reuse, 0xfe, !PT ;  /* 0x0000000812107812 */ /* 0x100fe200078efe15 */
[----:B------:R-:W-:Y:S01]  /*0ed0*/  IMAD.HI R0, R0, 0x2, RZ ;  /* 0x0000000200007827 */ /* 0x000fe200078e02ff */
[----:B------:R-:W-:Y:S01]  /*0ee0*/  IADD3.X R139, R7, c[0x0][0x174], R2, P2, P3 ;  /* 0x00005d00078b7a10 */ /* 0x000fe200017e6402 */
[----:B------:R-:W-:Y:S01]  /*0ef0*/  CS2R R56, SRZ ;  /* 0x0000000000387805 */ /* 0x000fe2000001ff00 */
[C---:B------:R-:W-:Y:S01]  /*0f00*/  LOP3.LUT R2, R48.reuse, 0x7, RZ, 0xc0, !PT ;  /* 0x0000000730027812 */ /* 0x040fe200078ec0ff */
[----:B------:R-:W-:Y:S01]  /*0f10*/  IMAD.HI R3, R3, 0x2, RZ ;  /* 0x0000000203037827 */ /* 0x000fe200078e02ff */
[----:B------:R-:W-:Y:S01]  /*0f20*/  SHF.L.U32 R7, R48, 0x8, RZ ;  /* 0x0000000830077819 */ /* 0x000fe200000006ff */
[----:B------:R-:W-:Y:S01]  /*0f30*/  STL.64 [R1+0x7d8], R138 ;  /* 0x0007d88a01007387 */ /* 0x000fe20000100a00 */
[----:B------:R-:W-:Y:S01]  /*0f40*/  LOP3.LUT R17, R18, 0x10, R21, 0xfe, !PT ;  /* 0x0000001012117812 */ /* 0x000fe200078efe15 */
[----:B------:R-:W-:Y:S01]  /*0f50*/  IMAD.SHL.U32 R22, R9, 0x4, RZ ;  /* 0x0000000409167824 */ /* 0x000fe200078e00ff */
[----:B------:R-:W-:Y:S01]  /*0f60*/  IADD3.X R137, R3, c[0x0][0x16c], R0, P0, P1 ;  /* 0x00005b0003897a10 */ /* 0x000fe200007e2400 */
[----:B------:R-:W-:Y:S01]  /*0f70*/  STL [R1+0x7e0], R139 ;  /* 0x0007e08b01007387 */ /* 0x000fe20000100800 */
[----:B------:R-:W-:Y:S01]  /*0f80*/  LOP3.LUT R0, R48, 0x1f, RZ, 0xc0, !PT ;  /* 0x0000001f30007812 */ /* 0x000fe200078ec0ff */
[----:B------:R-:W-:Y:S01]  /*0f90*/  IMAD.MOV.U32 R45, RZ, RZ, -0x800000 ;  /* 0xff800000ff2d7424 */ /* 0x000fe200078e00ff */
[----:B------:R-:W-:Y:S01]  /*0fa0*/  LOP3.LUT R3, R6, 0x30, RZ, 0xc0, !PT ;  /* 0x0000003006037812 */ /* 0x000fe200078ec0ff */
[C---:B------:R-:W-:Y:S01]  /*0fb0*/  IMAD.SHL.U32 R6, R2.reuse, 0x10, RZ ;  /* 0x0000001002067824 */ /* 0x040fe200078e00ff */
[----:B------:R-:W-:Y:S01]  /*0fc0*/  LEA R0, R9, R0, 0x4 ;  /* 0x0000000009007211 */ /* 0x000fe200078e20ff */
[----:B------:R-:W-:Y:S01]  /*0fd0*/  IMAD.MOV.U32 R10, RZ, RZ, 0x3f800000 ;  /* 0x3f800000ff0a7424 */ /* 0x000fe200078e00ff */
[----:B------:R-:W-:Y:S01]  /*0fe0*/  LEA R4, R2, R3, 0x6 ;  /* 0x0000000302047211 */ /* 0x000fe200078e30ff */
[----:B------:R-:W-:Y:S01]  /*0ff0*/  CS2R R58, SRZ ;  /* 0x00000000003a7805 */ /* 0x000fe2000001ff00 */
[----:B------:R-:W-:Y:S01]  /*1000*/  LOP3.LUT R28, R6, 0xf00, R7, 0xf8, !PT ;  /* 0x00000f00061c7812 */ /* 0x000fe200078ef807 */
[----:B------:R-:W-:Y:S01]  /*1010*/  IMAD.SHL.U32 R7, R0, 0x4, RZ ;  /* 0x0000000400077824 */ /* 0x000fe200078e00ff */
[----:B------:R-:W-:-:S02]  /*1020*/  LOP3.LUT R18, R18, 0x18, R21, 0xfe, !PT ;  /* 0x0000001812127812 */ /* 0x000fc400078efe15 */
[C---:B------:R-:W-:Y:S02]  /*1030*/  LOP3.LUT R19, R21.reuse, 0x8, RZ, 0xfc, !PT ;  /* 0x0000000815137812 */ /* 0x040fe400078efcff */
[C---:B------:R-:W-:Y:S02]  /*1040*/  LOP3.LUT R20, R21.reuse, 0x10, RZ, 0xfc, !PT ;  /* 0x0000001015147812 */ /* 0x040fe400078efcff */
[----:B------:R-:W-:Y:S02]  /*1050*/  LEA R2, R2, R30, 0x2 ;  /* 0x0000001e02027211 */ /* 0x000fe400078e10ff */
[----:B------:R-:W-:Y:S01]  /*1060*/  LOP3.LUT R13, R6, 0x30, R5, 0x78, !PT ;  /* 0x00000030060d7812 */ /* 0x000fe200078e7805 */
[----:B------:R-:W-:Y:S01]  /*1070*/  IMAD.MOV.U32 R6, RZ, RZ, -0x800000 ;  /* 0xff800000ff067424 */ /* 0x000fe200078e00ff */
[----:B------:R-:W-:Y:S02]  /*1080*/  SHF.R.U32.HI R0, RZ, 0x3, R8 ;  /* 0x00000003ff007819 */ /* 0x000fe40000011608 */
[----:B------:R-:W-:-:S02]  /*1090*/  LOP3.LUT R21, R21, 0x18, RZ, 0xfc, !PT ;  /* 0x0000001815157812 */ /* 0x000fc400078efcff */
[----:B------:R-:W-:Y:S02]  /*10a0*/  LEA R13, R2, R13, 0x6 ;  /* 0x0000000d020d7211 */ /* 0x000fe400078e30ff */
[----:B------:R-:W-:Y:S01]  /*10b0*/  LOP3.LUT R25, R0, 0xc, RZ, 0xc0, !PT ;  /* 0x0000000c00197812 */ /* 0x000fe200078ec0ff */
[----:B------:R-:W-:Y:S01]  /*10c0*/  IMAD.SHL.U32 R2, R21, 0x10, RZ ;  /* 0x0000001015027824 */ /* 0x000fe200078e00ff */
[----:B------:R-:W-:Y:S02]  /*10d0*/  SHF.L.U32 R24, R20, 0x4, RZ ;  /* 0x0000000414187819 */ /* 0x000fe400000006ff */
[----:B------:R-:W-:Y:S02]  /*10e0*/  SHF.L.U32 R0, R19, 0x4, RZ ;  /* 0x0000000413007819 */ /* 0x000fe400000006ff */
[----:B------:R-:W-:Y:S01]  /*10f0*/  LOP3.LUT R3, R4, 0x10, R5, 0x78, !PT ;  /* 0x0000001004037812 */ /* 0x000fe200078e7805 */
[----:B------:R-:W-:Y:S01]  /*1100*/  IMAD.IADD R24, R25, 0x1, R24 ;  /* 0x0000000119187824 */ /* 0x000fe200078e0218 */
[----:B------:R-:W-:-:S02]  /*1110*/  IADD3 R22, R22, R25, RZ ;  /* 0x0000001916167210 */ /* 0x000fc40007ffe0ff */
[C---:B------:R-:W-:Y:S01]  /*1120*/  IADD3 R23, R25.reuse, R0, RZ ;  /* 0x0000000019177210 */ /* 0x040fe20007ffe0ff */
[----:B------:R-:W-:Y:S01]  /*1130*/  IMAD.MOV.U32 R0, RZ, RZ, c[0x0][0x1b8] ;  /* 0x00006e00ff007624 */ /* 0x000fe200078e00ff */
[----:B------:R-:W-:Y:S02]  /*1140*/  IADD3 R25, R25, R2, RZ ;  /* 0x0000000219197210 */ /* 0x000fe40007ffe0ff */
[----:B------:R-:W-:Y:S01]  /*1150*/  MOV R2, c[0x0][0x1a4] ;  /* 0x0000690000027a02 */ /* 0x000fe20000000f00 */
[----:B------:R-:W-:Y:S01]  /*1160*/  IMAD R43, R0, 0x42, RZ ;  /* 0x00000042002b7824 */ /* 0x000fe200078e02ff */
[----:B------:R-:W-:Y:S01]  /*1170*/  LEA R12, R12, R3, 0x5 ;  /* 0x000000030c0c7211 */ /* 0x000fe200078e28ff */
[----:B------:R-:W-:Y:S01]  /*1180*/  IMAD R46, R0, 0x22, RZ ;  /* 0x00000022002e7824 */ /* 0x000fe200078e02ff */
[----:B------:R-:W-:Y:S01]  /*1190*/  LOP3.LUT R14, R7, R14, RZ, 0x3c, !PT ;  /* 0x0000000e070e7212 */ /* 0x000fe200078e3cff */
[C---:B------:R-:W-:Y:S01]  /*11a0*/  IMAD R244, R2.reuse, 0x82, RZ ;  /* 0x0000008202f47824 */ /* 0x040fe200078e02ff */
[----:B------:R-:W-:Y:S01]  /*11b0*/  LOP3.LUT R3, R5, 0x6, RZ, 0xc0, !PT ;  /* 0x0000000605037812 */ /* 0x000fe200078ec0ff */
[----:B------:R0:W-:Y:S01]  /*11c0*/  STL.64 [R1+0x7e8], R12 ;  /* 0x0007e80c01007387 */ /* 0x0001e20000100a00 */
[----:B------:R-:W-:Y:S01]  /*11d0*/  IMAD R233, R2, 0x41, RZ ;  /* 0x0000004102e97824 */ /* 0x000fe200078e02ff */
[----:B------:R-:W-:Y:S01]  /*11e0*/  LOP3.LUT P0, RZ, R48, 0x3, RZ, 0xc0, !PT ;  /* 0x0000000330ff7812 */ /* 0x000fe2000780c0ff */
[C---:B------:R-:W-:Y:S01]  /*11f0*/  IMAD R229, R2.reuse, 0x42, RZ ;  /* 0x0000004202e57824 */ /* 0x040fe200078e02ff */
[----:B------:R-:W-:Y:S01]  /*1200*/  STL [R1+0x800], R13 ;  /* 0x0008000d01007387 */ /* 0x000fe20000100800 */
[----:B------:R-:W-:Y:S01]  /*1210*/  IMAD R238, R2, 0x88, RZ ;  /* 0x0000008802ee7824 */ /* 0x000fe200078e02ff */
[----:B------:R-:W-:Y:S01]  /*1220*/  LEA.HI R3, R30, R3, RZ, 0x1e ;  /* 0x000000031e037211 */ /* 0x000fe200078ff0ff */
[C---:B------:R-:W-:Y:S01]  /*1230*/  IMAD R235, R2.reuse, 0x8a, RZ ;  /* 0x0000008a02eb7824 */ /* 0x040fe200078e02ff */
[----:B------:R1:W-:Y:S01]  /*1240*/  STL.64 [R1+0x7f0], R14 ;  /* 0x0007f00e01007387 */ /* 0x0003e20000100a00 */
[----:B------:R-:W-:Y:S01]  /*1250*/  IMAD R231, R2, 0x21, RZ ;  /* 0x0000002102e77824 */ /* 0x000fe200078e02ff */
[----:B------:R-:W-:Y:S01]  /*1260*/  SHF.L.U32 R206, R0, 0x1, RZ ;  /* 0x0000000100ce7819 */ /* 0x000fe200000006ff */
[C---:B------:R-:W-:Y:S01]  /*1270*/  IMAD R242, R2.reuse, 0x84, RZ ;  /* 0x0000008402f27824 */ /* 0x040fe200078e02ff */
[----:B------:R2:W-:Y:S01]  /*1280*/  STL [R1+0x818], R15 ;  /* 0x0008180f01007387 */ /* 0x0005e20000100800 */
[C---:B------:R-:W-:Y:S01]  /*1290*/  IMAD R232, R2.reuse, 0x8c, RZ ;  /* 0x0000008c02e87824 */ /* 0x040fe200078e02ff */
[-C--:B0-----:R-:W-:Y:S01]  /*12a0*/  IADD3 R12, P3, R229, R136.reuse, RZ ;  /* 0x00000088e50c7210 */ /* 0x081fe20007f7e0ff */
[C---:B------:R-:W-:Y:S01]  /*12b0*/  IMAD R240, R2.reuse, 0x86, RZ ;  /* 0x0000008602f07824 */ /* 0x040fe200078e02ff */
[----:B------:R0:W-:Y:S01]  /*12c0*/  STL.64 [R1+0x7f8], R16 ;  /* 0x0007f81001007387 */ /* 0x0001e20000100a00 */
[----:B------:R-:W-:Y:S01]  /*12d0*/  IMAD R227, R2, 0x43, RZ ;  /* 0x0000004302e37824 */ /* 0x000fe200078e02ff */
[----:B------:R-:W-:Y:S01]  /*12e0*/  SHF.L.U32 R26, R8, 0x1, RZ ;  /* 0x00000001081a7819 */ /* 0x000fe200000006ff */
[----:B------:R-:W-:Y:S01]  /*12f0*/  IMAD R223, R2, 0x22, RZ ;  /* 0x0000002202df7824 */ /* 0x000fe200078e02ff */
[-C--:B-1----:R-:W-:Y:S01]  /*1300*/  IADD3 R14, P4, R244, R136.reuse, RZ ;  /* 0x00000088f40e7210 */ /* 0x082fe20007f9e0ff */
[----:B------:R1:W-:Y:S01]  /*1310*/  STL.64 [R1+0x808], R18 ;  /* 0x0008081201007387 */ /* 0x0003e20000100a00 */
[-C--:B------:R-:W-:Y:S01]  /*1320*/  LEA.HI.X.SX32 R13, R231, R137.reuse, 0x1, P3 ;  /* 0x00000089e70d7211 */ /* 0x080fe200018f0eff */
[----:B------:R-:W-:Y:S01]  /*1330*/  IMAD R224, R2, 0x11, RZ ;  /* 0x0000001102e07824 */ /* 0x000fe200078e02ff */
[-C--:B--2---:R-:W-:Y:S01]  /*1340*/  LEA.HI.X.SX32 R15, R233, R137.reuse, 0x1, P4 ;  /* 0x00000089e90f7211 */ /* 0x084fe200020f0eff */
[----:B------:R2:W-:Y:S01]  /*1350*/  STL.64 [R1+0x810], R20 ;  /* 0x0008101401007387 */ /* 0x0005e20000100a00 */
[-C--:B------:R-:W-:Y:S01]  /*1360*/  IADD3 R138, P2, R240, R136.reuse, RZ ;  /* 0x00000088f08a7210 */ /* 0x080fe20007f5e0ff */
[----:B------:R-:W-:Y:S01]  /*1370*/  IMAD.MOV.U32 R233, RZ, RZ, R21 ;  /* 0x000000ffffe97224 */ /* 0x000fe200078e0015 */
[-C--:B0-----:R-:W-:Y:S01]  /*1380*/  IADD3 R16, P6, R242, R136.reuse, RZ ;  /* 0x00000088f2107210 */ /* 0x081fe20007fde0ff */
[----:B------:R0:W-:Y:S01]  /*1390*/  STL.64 [R1+0x590], R14 ;  /* 0x0005900e01007387 */ /* 0x0001e20000100a00 */
[C---:B------:R-:W-:Y:S01]  /*13a0*/  IMAD R226, R2.reuse, 0x8e, RZ ;  /* 0x0000008e02e27824 */ /* 0x040fe200078e02ff */
[----:B------:R-:W-:Y:S01]  /*13b0*/  MOV R120, 0x3f800000 ;  /* 0x3f80000000787802 */ /* 0x000fe20000000f00 */
[C---:B------:R-:W-:Y:S01]  /*13c0*/  IMAD R220, R2.reuse, 0x44, RZ ;  /* 0x0000004402dc7824 */ /* 0x040fe200078e02ff */
[-C--:B-1----:R-:W-:Y:S01]  /*13d0*/  IADD3 R18, P1, R235, R136.reuse, RZ ;  /* 0x00000088eb127210 */ /* 0x082fe20007f3e0ff */
[C---:B------:R-:W-:Y:S01]  /*13e0*/  IMAD R225, R2.reuse, 0x90, RZ ;  /* 0x0000009002e17824 */ /* 0x040fe200078e02ff */
[----:B------:R-:W-:Y:S01]  /*13f0*/  MOV R27, RZ ;  /* 0x000000ff001b7202 */ /* 0x000fe20000000f00 */
[----:B------:R-:W-:Y:S01]  /*1400*/  IMAD R215, R2, 0x46, RZ ;  /* 0x0000004602d77824 */ /* 0x000fe200078e02ff */
[-C--:B--2---:R-:W-:Y:S01]  /*1410*/  IADD3 R20, P5, R238, R136.reuse, RZ ;  /* 0x00000088ee147210 */ /* 0x084fe20007fbe0ff */
[C---:B------:R-:W-:Y:S01]  /*1420*/  IMAD R218, R2.reuse, 0x45, RZ ;  /* 0x0000004502da7824 */ /* 0x040fe200078e02ff */
[----:B------:R-:W-:Y:S01]  /*1430*/  MOV R9, RZ ;  /* 0x000000ff00097202 */ /* 0x000fe20000000f00 */
[----:B------:R-:W-:Y:S01]  /*1440*/  IMAD R221, R2, 0x92, RZ ;  /* 0x0000009202dd7824 */ /* 0x000fe200078e02ff */
[----:B0-----:R-:W2:Y:S01]  /*1450*/  LDL.LU R15, [R1+0x818] ;  /* 0x00081800010f7983 */ /* 0x001ea20000300800 */
[----:B------:R-:W-:Y:S01]  /*1460*/  IADD3 R14, P4, R232, R136, RZ ;  /* 0x00000088e80e7210 */ /* 0x000fe20007f9e0ff */
[C---:B------:R-:W-:Y:S01]  /*1470*/  IMAD R217, R2.reuse, 0x23, RZ ;  /* 0x0000002302d97824 */ /* 0x040fe200078e02ff */
[----:B------:R-:W-:Y:S01]  /*1480*/  MOV R232, R20 ;  /* 0x0000001400e87202 */ /* 0x000fe20000000f00 */
[----:B------:R0:W-:Y:S01]  /*1490*/  STL [R1+0x578], R20 ;  /* 0x0005781401007387 */ /* 0x0001e20000100800 */
[-C--:B------:R-:W-:Y:S01]  /*14a0*/  LEA.HI.X.SX32 R17, R229, R137.reuse, 0x1, P6 ;  /* 0x00000089e5117211 */ /* 0x080fe200030f0eff */
[C---:B------:R-:W-:Y:S01]  /*14b0*/  IMAD R213, R2.reuse, 0x47, RZ ;  /* 0x0000004702d57824 */ /* 0x040fe200078e02ff */
[----:B------:R-:W-:Y:S01]  /*14c0*/  LEA.HI.X.SX32 R139, R227, R137, 0x1, P2 ;  /* 0x00000089e38b7211 */ /* 0x000fe200010f0eff */
[C---:B------:R-:W-:Y:S01]  /*14d0*/  IMAD R219, R2.reuse, 0x94, RZ ;  /* 0x0000009402db7824 */ /* 0x040fe200078e02ff */
[----:B------:R-:W-:Y:S01]  /*14e0*/  MOV R8, 0xff800000 ;  /* 0xff80000000087802 */ /* 0x000fe20000000f00 */
[C---:B------:R-:W-:Y:S01]  /*14f0*/  IMAD R208, R2.reuse, 0x12, RZ ;  /* 0x0000001202d07824 */ /* 0x040fe200078e02ff */
[----:B------:R-:W-:Y:S01]  /*1500*/  MOV R5, 0xff800000 ;  /* 0xff80000000057802 */ /* 0x000fe20000000f00 */
[C---:B------:R-:W-:Y:S01]  /*1510*/  IMAD R211, R2.reuse, 0x9, RZ ;  /* 0x0000000902d37824 */ /* 0x040fe200078e02ff */
[----:B------:R-:W-:Y:S01]  /*1520*/  MOV R11, 0x3f800000 ;  /* 0x3f800000000b7802 */ /* 0x000fe20000000f00 */
[----:B0-----:R0:W5:Y:S01]  /*1530*/  LDL.LU.64 R20, [R1+0x810] ;  /* 0x0008100001147983 */ /* 0x0011620000300a00 */
[C---:B------:R-:W-:Y:S01]  /*1540*/  IMAD R204, R2.reuse, 0x48, RZ ;  /* 0x0000004802cc7824 */ /* 0x040fe200078e02ff */
[----:B------:R-:W-:Y:S01]  /*1550*/  MOV R29, 0x3f800000 ;  /* 0x3f800000001d7802 */ /* 0x000fe20000000f00 */
[C---:B------:R-:W-:Y:S01]  /*1560*/  IMAD R210, R2.reuse, 0x96, RZ ;  /* 0x0000009602d27824 */ /* 0x040fe200078e02ff */
[----:B------:R-:W-:Y:S01]  /*1570*/  STL [R1+0x570], R18 ;  /* 0x0005701201007387 */ /* 0x000fe20000100800 */
[----:B------:R-:W-:-:S02]  /*1580*/  IMAD R207, R2, 0x24, RZ ;  /* 0x0000002402cf7824 */ /* 0x000fc400078e02ff */
[C---:B------:R-:W-:Y:S01]  /*1590*/  IMAD R199, R2.reuse, 0x4a, RZ ;  /* 0x0000004a02c77824 */ /* 0x040fe200078e02ff */
[----:B------:R1:W-:Y:S01]  /*15a0*/  STL.64 [R1+0x690], R12 ;  /* 0x0006900c01007387 */ /* 0x0003e20000100a00 */
[C---:B------:R-:W-:Y:S02]  /*15b0*/  IMAD R209, R2.reuse, 0x98, RZ ;  /* 0x0000009802d17824 */ /* 0x040fe400078e02ff */
[C---:B------:R-:W-:Y:S01]  /*15c0*/  IMAD R201, R2.reuse, 0x25, RZ ;  /* 0x0000002502c97824 */ /* 0x040fe200078e02ff */
[----:B------:R-:W-:Y:S01]  /*15d0*/  STL [R1+0x568], R14 ;  /* 0x0005680e01007387 */ /* 0x000fe20000100800 */
[----:B------:R-:W-:Y:S01]  /*15e0*/  MOV R227, R19 ;  /* 0x0000001300e37202 */ /* 0x000fe20000000f00 */
[C---:B------:R-:W-:Y:S02]  /*15f0*/  IMAD R193, R2.reuse, 0x26, RZ ;  /* 0x0000002602c17824 */ /* 0x040fe400078e02ff */
[----:B------:R-:W-:Y:S01]  /*1600*/  STL.64 [R1+0x588], R16 ;  /* 0x0005881001007387 */ /* 0x000fe20000100a00 */
[----:B------:R-:W-:-:S02]  /*1610*/  IMAD R202, R2, 0x49, RZ ;  /* 0x0000004902ca7824 */ /* 0x000fc400078e02ff */
[C---:B------:R-:W-:Y:S01]  /*1620*/  IMAD R190, R2.reuse, 0x4c, RZ ;  /* 0x0000004c02be7824 */ /* 0x040fe200078e02ff */
[----:B-1----:R-:W-:Y:S01]  /*1630*/  IADD3 R12, P3, R223, R136, RZ ;  /* 0x00000088df0c7210 */ /* 0x002fe20007f7e0ff */
[----:B------:R1:W-:Y:S01]  /*1640*/  STL.64 [R1+0x580], R138 ;  /* 0x0005808a01007387 */ /* 0x0003e20000100a00 */
[----:B------:R-:W-:Y:S02]  /*1650*/  IMAD R205, R2, 0x9a, RZ ;  /* 0x0000009a02cd7824 */ /* 0x000fe400078e02ff */
[----:B------:R-:W-:Y:S01]  /*1660*/  LEA.HI.X.SX32 R13, R224, R137, 0x1, P3 ;  /* 0x00000089e00d7211 */ /* 0x000fe200018f0eff */
[C---:B------:R-:W-:Y:S02]  /*1670*/  IMAD R194, R2.reuse, 0x13, RZ ;  /* 0x0000001302c27824 */ /* 0x040fe400078e02ff */
[C---:B------:R-:W-:Y:S02]  /*1680*/  IMAD R203, R2.reuse, 0x9c, RZ ;  /* 0x0000009c02cb7824 */ /* 0x040fe400078e02ff */
[----:B------:R-:W-:-:S02]  /*1690*/  IMAD R185, R2, 0x4e, RZ ;  /* 0x0000004e02b97824 */ /* 0x000fc400078e02ff */
[----:B------:R-:W-:Y:S01]  /*16a0*/  IMAD R197, R2, 0x4b, RZ ;  /* 0x0000004b02c57824 */ /* 0x000fe200078e02ff */
[----:B-1----:R-:W-:Y:S01]  /*16b0*/  IADD3 R138, P2, R226, R136, RZ ;  /* 0x00000088e28a7210 */ /* 0x002fe20007f5e0ff */
[C---:B------:R-:W-:Y:S01]  /*16c0*/  IMAD R195, R2.reuse, 0xa0, RZ ;  /* 0x000000a002c37824 */ /* 0x040fe200078e02ff */
[----:B------:R-:W-:Y:S01]  /*16d0*/  MOV R226, R18 ;  /* 0x0000001200e27202 */ /* 0x000fe20000000f00 */
[C---:B------:R-:W-:Y:S01]  /*16e0*/  IMAD R188, R2.reuse, 0x4d, RZ ;  /* 0x0000004d02bc7824 */ /* 0x040fe200078e02ff */
[----:B------:R0:W5:Y:S01]  /*16f0*/  LDL.LU.64 R18, [R1+0x808] ;  /* 0x0008080001127983 */ /* 0x0001620000300a00 */
[C---:B------:R-:W-:Y:S02]  /*1700*/  IMAD R187, R2.reuse, 0x27, RZ ;  /* 0x0000002702bb7824 */ /* 0x040fe400078e02ff */
[C---:B------:R-:W-:Y:S01]  /*1710*/  IMAD R178, R2.reuse, 0xa, RZ ;  /* 0x0000000a02b27824 */ /* 0x040fe200078e02ff */
[----:B------:R1:W-:Y:S01]  /*1720*/  STL.64 [R1+0x710], R12 ;  /* 0x0007100c01007387 */ /* 0x0003e20000100a00 */
[----:B------:R-:W-:-:S02]  /*1730*/  IMAD R196, R2, 0x9e, RZ ;  /* 0x0000009e02c47824 */ /* 0x000fc400078e02ff */
[C---:B------:R-:W-:Y:S02]  /*1740*/  IMAD R189, R2.reuse, 0xa4, RZ ;  /* 0x000000a402bd7824 */ /* 0x040fe400078e02ff */
[C---:B------:R-:W-:Y:S02]  /*1750*/  IMAD R181, R2.reuse, 0x5, RZ ;  /* 0x0000000502b57824 */ /* 0x040fe400078e02ff */
[C---:B------:R-:W-:Y:S02]  /*1760*/  IMAD R183, R2.reuse, 0x4f, RZ ;  /* 0x0000004f02b77824 */ /* 0x040fe400078e02ff */
[C---:B------:R-:W-:Y:S02]  /*1770*/  IMAD R176, R2.reuse, 0x14, RZ ;  /* 0x0000001402b07824 */ /* 0x040fe400078e02ff */
[----:B------:R-:W-:Y:S01]  /*1780*/  IMAD R175, R2, 0x28, RZ ;  /* 0x0000002802af7824 */ /* 0x000fe200078e02ff */
[----:B-1----:R-:W3:Y:S01]  /*1790*/  LDL.LU R13, [R1+0x800] ;  /* 0x00080000010d7983 */ /* 0x002ee20000300800 */
[-C--:B------:R-:W-:Y:S01]  /*17a0*/  IADD3 R16, P6, R220, R136.reuse, RZ ;  /* 0x00000088dc107210 */ /* 0x080fe20007fde0ff */
[C---:B------:R-:W-:Y:S01]  /*17b0*/  IMAD R173, R2.reuse, 0x50, RZ ;  /* 0x0000005002ad7824 */ /* 0x040fe200078e02ff */
[-C--:B------:R-:W-:Y:S01]  /*17c0*/  IADD3 R12, P3, R225, R136.reuse, RZ ;  /* 0x00000088e10c7210 */ /* 0x080fe20007f7e0ff */
[C---:B------:R-:W-:Y:S01]  /*17d0*/  IMAD R191, R2.reuse, 0xa2, RZ ;  /* 0x000000a202bf7824 */ /* 0x040fe200078e02ff */
[-C--:B------:R-:W-:Y:S01]  /*17e0*/  LEA.HI.X.SX32 R17, R223, R137.reuse, 0x1, P6 ;  /* 0x00000089df117211 */ /* 0x080fe200030f0eff */
[C---:B------:R-:W-:Y:S01]  /*17f0*/  IMAD R167, R2.reuse, 0x52, RZ ;  /* 0x0000005202a77824 */ /* 0x040fe200078e02ff */
[-C--:B------:R-:W-:Y:S01]  /*1800*/  IADD3 R224, P6, R215, R136.reuse, RZ ;  /* 0x00000088d7e07210 */ /* 0x080fe20007fde0ff */
[----:B------:R-:W-:Y:S01]  /*1810*/  IMAD R177, R2, 0xa8, RZ ;  /* 0x000000a802b17824 */ /* 0x000fe200078e02ff */
[-C--:B------:R-:W-:Y:S01]  /*1820*/  LEA.HI.X.SX32 R233, R220, R137.reuse, 0x1, P5 ;  /* 0x00000089dce97211 */ /* 0x080fe200028f0eff */
[----:B------:R1:W-:Y:S01]  /*1830*/  STL.64 [R1+0x688], R16 ;  /* 0x0006881001007387 */ /* 0x0003e20000100a00 */
[-C--:B------:R-:W-:Y:S01]  /*1840*/  LEA.HI.X.SX32 R227, R218, R137.reuse, 0x1, P1 ;  /* 0x00000089dae37211 */ /* 0x080fe200008f0eff */
[C---:B------:R-:W-:Y:S01]  /*1850*/  IMAD R169, R2.reuse, 0x29, RZ ;  /* 0x0000002902a97824 */ /* 0x040fe200078e02ff */
[-C--:B------:R-:W-:Y:S01]  /*1860*/  IADD3 R232, P5, R221, R136.reuse, RZ ;  /* 0x00000088dde87210 */ /* 0x080fe20007fbe0ff */
[----:B------:R-:W-:Y:S01]  /*1870*/  IMAD.MOV.U32 R220, RZ, RZ, R14 ;  /* 0x000000ffffdc7224 */ /* 0x000fe200078e000e */
[-C--:B------:R-:W-:Y:S01]  /*1880*/  LEA.HI.X.SX32 R225, R217, R137.reuse, 0x1, P6 ;  /* 0x00000089d9e17211 */ /* 0x080fe200030f0eff */
[C---:B------:R-:W-:Y:S01]  /*1890*/  IMAD R172, R2.reuse, 0xaa, RZ ;  /* 0x000000aa02ac7824 */ /* 0x040fe200078e02ff */
[----:B------:R-:W-:Y:S01]  /*18a0*/  IADD3 R226, P1, R219, R136, RZ ;  /* 0x00000088dbe27210 */ /* 0x000fe20007f3e0ff */
[C---:B------:R-:W-:Y:S01]  /*18b0*/  IMAD R161, R2.reuse, 0x2a, RZ ;  /* 0x0000002a02a17824 */ /* 0x040fe200078e02ff */
[----:B------:R-:W-:Y:S01]  /*18c0*/  LEA.HI.X.SX32 R139, R213, R137, 0x1, P2 ;  /* 0x00000089d58b7211 */ /* 0x000fe200010f0eff */
[C---:B------:R-:W-:Y:S01]  /*18d0*/  IMAD R170, R2.reuse, 0x51, RZ ;  /* 0x0000005102aa7824 */ /* 0x040fe200078e02ff */
[----:B-1----:R0:W5:Y:S01]  /*18e0*/  LDL.LU.64 R16, [R1+0x7f8] ;  /* 0x0007f80001107983 */ /* 0x0021620000300a00 */
[----:B------:R-:W-:Y:S01]  /*18f0*/  MOV R218, R12 ;  /* 0x0000000c00da7202 */ /* 0x000fe20000000f00 */
[----:B------:R-:W-:-:S02]  /*1900*/  IMAD R158, R2, 0x54, RZ ;  /* 0x00000054029e7824 */ /* 0x000fc400078e02ff */
[----:B------:R1:W-:Y:S01]  /*1910*/  STL [R1+0x558], R12 ;  /* 0x0005580c01007387 */ /* 0x0003e20000100800 */
[C---:B------:R-:W-:Y:S02]  /*1920*/  IMAD R179, R2.reuse, 0xa6, RZ ;  /* 0x000000a602b37824 */ /* 0x040fe400078e02ff */
[C---:B------:R-:W-:Y:S01]  /*1930*/  IMAD R162, R2.reuse, 0x15, RZ ;  /* 0x0000001502a27824 */ /* 0x040fe200078e02ff */
[----:B------:R-:W-:Y:S01]  /*1940*/  STL [R1+0x57c], R233 ;  /* 0x00057ce901007387 */ /* 0x000fe20000100800 */
[C---:B------:R-:W-:Y:S02]  /*1950*/  IMAD R171, R2.reuse, 0xac, RZ ;  /* 0x000000ac02ab7824 */ /* 0x040fe400078e02ff */
[C---:B------:R-:W-:Y:S02]  /*1960*/  IMAD R153, R2.reuse, 0x56, RZ ;  /* 0x0000005602997824 */ /* 0x040fe400078e02ff */
[C---:B------:R-:W-:Y:S02]  /*1970*/  IMAD R164, R2.reuse, 0x53, RZ ;  /* 0x0000005302a47824 */ /* 0x040fe400078e02ff */
[----:B------:R-:W-:-:S02]  /*1980*/  IMAD R163, R2, 0xb0, RZ ;  /* 0x000000b002a37824 */ /* 0x000fc400078e02ff */
[C---:B------:R-:W-:Y:S02]  /*1990*/  IMAD R155, R2.reuse, 0x2b, RZ ;  /* 0x0000002b029b7824 */ /* 0x040fe400078e02ff */
[C---:B------:R-:W-:Y:S02]  /*19a0*/  IMAD R165, R2.reuse, 0xae, RZ ;  /* 0x000000ae02a57824 */ /* 0x040fe400078e02ff */
        /* <DEDUP_REMOVED lines=88> */
[----:B------:R-:W-:Y:S02]  /*1f30*/  IMAD.SHL.U32 R42, R2, 0x2, RZ ;  /* 0x00000002022a7824 */ /* 0x000fe400078e00ff */
[C---:B------:R-:W-:Y:S02]  /*1f40*/  IMAD R47, R0.reuse, 0x44, RZ ;  /* 0x00000044002f7824 */ /* 0x040fe400078e02ff */
[C---:B------:R-:W-:Y:S02]  /*1f50*/  IMAD R48, R0.reuse, 0x46, RZ ;  /* 0x0000004600307824 */ /* 0x040fe400078e02ff */
[C---:B------:R-:W-:Y:S02]  /*1f60*/  IMAD R49, R0.reuse, 0x12, RZ ;  /* 0x0000001200317824 */ /* 0x040fe400078e02ff */
[C---:B------:R-:W-:Y:S02]  /*1f70*/  IMAD R50, R0.reuse, 0x24, RZ ;  /* 0x0000002400327824 */ /* 0x040fe400078e02ff */
[----:B------:R-:W-:-:S02]  /*1f80*/  IMAD R52, R0, 0x48, RZ ;  /* 0x0000004800347824 */ /* 0x000fc400078e02ff */
[C---:B------:R-:W-:Y:S01]  /*1f90*/  IMAD R54, R0.reuse, 0x4a, RZ ;  /* 0x0000004a00367824 */ /* 0x040fe200078e02ff */
[----:B--2---:R-:W-:Y:S01]  /*1fa0*/  MOV R221, R15 ;  /* 0x0000000f00dd7202 */ /* 0x004fe20000000f00 */
[C---:B------:R-:W-:Y:S01]  /*1fb0*/  IMAD R55, R0.reuse, 0x26, RZ ;  /* 0x0000002600377824 */ /* 0x040fe200078e02ff */
[----:B------:R-:W-:Y:S01]  /*1fc0*/  LEA.HI.X.SX32 R221, R215, R137, 0x1, P4 ;  /* 0x00000089d7dd7211 */ /* 0x000fe200020f0eff */
[----:B------:R-:W2:Y:S01]  /*1fd0*/  LDL.LU.64 R14, [R1+0x7f0] ;  /* 0x0007f000010e7983 */ /* 0x000ea20000300a00 */
[C---:B------:R-:W-:Y:S02]  /*1fe0*/  IMAD R60, R0.reuse, 0x4c, RZ ;  /* 0x0000004c003c7824 */ /* 0x040fe400078e02ff */
[C---:B------:R-:W-:Y:S01]  /*1ff0*/  IMAD R61, R0.reuse, 0x4e, RZ ;  /* 0x0000004e003d7824 */ /* 0x040fe200078e02ff */
[----:B------:R-:W-:Y:S01]  /*2000*/  STL [R1+0x574], R227 ;  /* 0x000574e301007387 */ /* 0x000fe20000100800 */
        /* <DEDUP_REMOVED lines=30> */
[----:B---3--:R-:W-:Y:S02]  /*21f0*/  IMAD.MOV.U32 R219, RZ, RZ, R13 ;  /* 0x000000ffffdb7224 */ /* 0x008fe400078e000d */
[----:B-1----:R-:W3:Y:S01]  /*2200*/  LDL.LU.64 R12, [R1+0x7e8] ;  /* 0x0007e800010c7983 */ /* 0x002ee20000300a00 */
[----:B------:R-:W-:-:S02]  /*2210*/  IMAD R132, R0, 0x6e, RZ ;  /* 0x0000006e00847824 */ /* 0x000fc400078e02ff */
[C---:B------:R-:W-:Y:S01]  /*2220*/  IMAD R134, R0.reuse, 0xe, RZ ;  /* 0x0000000e00867824 */ /* 0x040fe200078e02ff */
[----:B------:R-:W-:Y:S01]  /*2230*/  STL.64 [R1+0x680], R224 ;  /* 0x000680e001007387 */ /* 0x000fe20000100a00 */
[C---:B------:R-:W-:Y:S02]  /*2240*/  IMAD R144, R0.reuse, 0x1c, RZ ;  /* 0x0000001c00907824 */ /* 0x040fe400078e02ff */
[C---:B------:R-:W-:Y:S01]  /*2250*/  IMAD R150, R0.reuse, 0x38, RZ ;  /* 0x0000003800967824 */ /* 0x040fe200078e02ff */
[----:B------:R-:W-:Y:S01]  /*2260*/  STL [R1+0x56c], R221 ;  /* 0x00056cdd01007387 */ /* 0x000fe20000100800 */
        /* <DEDUP_REMOVED lines=9> */
[----:B-1----:R-:W4:Y:S01]  /*2300*/  LDL.LU R139, [R1+0x7e0] ;  /* 0x0007e000018b7983 */ /* 0x002f220000300800 */
[-C--:B------:R-:W-:Y:S01]  /*2310*/  IADD3 R224, P6, R208, R136.reuse, RZ ;  /* 0x00000088d0e07210 */ /* 0x080fe20007fde0ff */
[----:B------:R-:W-:Y:S01]  /*2320*/  IMAD R184, R0, 0x7a, RZ ;  /* 0x0000007a00b87824 */ /* 0x000fe200078e02ff */
[----:B------:R-:W-:Y:S01]  /*2330*/  IADD3 R138, P2, R204, R136, RZ ;  /* 0x00000088cc8a7210 */ /* 0x000fe20007f5e0ff */
[C---:B------:R-:W-:Y:S01]  /*2340*/  IMAD R186, R0.reuse, 0x3e, RZ ;  /* 0x0000003e00ba7824 */ /* 0x040fe200078e02ff */
[----:B------:R-:W-:Y:S01]  /*2350*/  LEA.HI.X.SX32 R225, R211, R137, 0x1, P6 ;  /* 0x00000089d3e17211 */ /* 0x000fe200030f0eff */
[----:B------:R-:W-:-:S02]  /*2360*/  IMAD R192, R0, 0x7c, RZ ;  /* 0x0000007c00c07824 */ /* 0x000fc400078e02ff */
[----:B------:R-:W-:Y:S02]  /*2370*/  IMAD R200, R0, 0x7e, RZ ;  /* 0x0000007e00c87824 */ /* 0x000fe400078e02ff */
[----:B------:R1:W-:Y:S04]  /*2380*/  STL.64 [R1+0x750], R224 ;  /* 0x000750e001007387 */ /* 0x0003e80000100a00 */
[----:B------:R0:W-:Y:S01]  /*2390*/  STL [R1+0x678], R138 ;  /* 0x0006788a01007387 */ /* 0x0001e20000100800 */
[----:B-1----:R-:W-:Y:S02]  /*23a0*/  IADD3 R224, P6, R210, R136, RZ ;  /* 0x00000088d2e07210 */ /* 0x002fe40007fde0ff */
[----:B------:R-:W-:Y:S02]  /*23b0*/  MOV R210, R138 ;  /* 0x0000008a00d27202 */ /* 0x000fe40000000f00 */
[----:B------:R-:W-:-:S04]  /*23c0*/  IADD3 R220, P4, R207, R136, RZ ;  /* 0x00000088cfdc7210 */ /* 0x000fc80007f9e0ff */
[-C--:B------:R-:W-:Y:S02]  /*23d0*/  LEA.HI.X.SX32 R221, R208, R137.reuse, 0x1, P4 ;  /* 0x00000089d0dd7211 */ /* 0x080fe400020f0eff */
[-C--:B------:R-:W-:Y:S02]  /*23e0*/  LEA.HI.X.SX32 R219, R204, R137.reuse, 0x1, P3 ;  /* 0x00000089ccdb7211 */ /* 0x080fe400018f0eff */
[-C--:B------:R-:W-:Y:S02]  /*23f0*/  LEA.HI.X.SX32 R233, R202, R137.reuse, 0x1, P5 ;  /* 0x00000089cae97211 */ /* 0x080fe400028f0eff */
[----:B------:R-:W-:Y:S02]  /*2400*/  LEA.HI.X.SX32 R227, R199, R137, 0x1, P1 ;  /* 0x00000089c7e37211 */ /* 0x000fe400008f0eff */
[-C--:B------:R-:W-:Y:S02]  /*2410*/  IADD3 R202, P1, R190, R136.reuse, RZ ;  /* 0x00000088beca7210 */ /* 0x080fe40007f3e0ff */
[----:B------:R-:W-:-:S02]  /*2420*/  IADD3 R218, P3, R205, R136, RZ ;  /* 0x00000088cdda7210 */ /* 0x000fc40007f7e0ff */
[----:B------:R-:W-:Y:S02]  /*2430*/  IADD3 R210, P5, R203, R136, RZ ;  /* 0x00000088cbd27210 */ /* 0x000fe40007fbe0ff */
[-C--:B------:R-:W-:Y:S02]  /*2440*/  LEA.HI.X.SX32 R203, R193, R137.reuse, 0x1, P1 ;  /* 0x00000089c1cb7211 */ /* 0x080fe400008f0eff */
[----:B------:R-:W-:Y:S01]  /*2450*/  LEA.HI.X.SX32 R225, R197, R137, 0x1, P6 ;  /* 0x00000089c5e17211 */ /* 0x000fe200030f0eff */
[C---:B------:R-:W-:Y:S02]  /*2460*/  IMAD R244, R2.reuse, 0x37, RZ ;  /* 0x0000003702f47824 */ /* 0x040fe400078e02ff */
[C---:B------:R-:W-:Y:S02]  /*2470*/  IMAD R242, R2.reuse, 0x6f, RZ ;  /* 0x0000006f02f27824 */ /* 0x040fe400078e02ff */
[C---:B------:R-:W-:Y:S02]  /*2480*/  IMAD R240, R2.reuse, 0x71, RZ ;  /* 0x0000007102f07824 */ /* 0x040fe400078e02ff */
[----:B------:R-:W-:Y:S01]  /*2490*/  IMAD R238, R2, 0xea, RZ ;  /* 0x000000ea02ee7824 */ /* 0x000fe200078e02ff */
[----:B----4-:R-:W-:-:S02]  /*24a0*/  MOV R211, R139 ;  /* 0x0000008b00d37202 */ /* 0x010fc40000000f00 */
[----:B0-----:R-:W4:Y:S01]  /*24b0*/  LDL.LU.64 R138, [R1+0x7d8] ;  /* 0x0007d800018a7983 */ /* 0x001f220000300a00 */
[-C--:B------:R-:W-:Y:S02]  /*24c0*/  LEA.HI.X.SX32 R211, R207, R137.reuse, 0x1, P2 ;  /* 0x00000089cfd37211 */ /* 0x080fe400010f0eff */
[-C--:B------:R-:W-:Y:S01]  /*24d0*/  IADD3 R208, P2, R199, R136.reuse, RZ ;  /* 0x00000088c7d07210 */ /* 0x080fe20007f5e0ff */
[----:B------:R0:W-:Y:S04]  /*24e0*/  STL.64 [R1+0x708], R220 ;  /* 0x000708dc01007387 */ /* 0x0001e80000100a00 */
[----:B------:R1:W-:Y:S01]  /*24f0*/  STL [R1+0x55c], R219 ;  /* 0x00055cdb01007387 */ /* 0x0003e20000100800 */
[----:B0-----:R-:W-:Y:S02]  /*2500*/  IADD3 R220, P4, R209, R136, RZ ;  /* 0x00000088d1dc7210 */ /* 0x001fe40007f9e0ff */
[----:B------:R-:W-:-:S02]  /*2510*/  LEA.HI.X.SX32 R209, R201, R137, 0x1, P2 ;  /* 0x00000089c9d17211 */ /* 0x000fc400010f0eff */
[-C--:B------:R-:W-:Y:S01]  /*2520*/  IADD3 R204, P2, R193, R136.reuse, RZ ;  /* 0x00000088c1cc7210 */ /* 0x080fe20007f5e0ff */
[----:B------:R0:W-:Y:S03]  /*2530*/  STL [R1+0x67c], R211 ;  /* 0x00067cd301007387 */ /* 0x0001e60000100800 */
[----:B------:R-:W-:Y:S01]  /*2540*/  LEA.HI.X.SX32 R205, R194, R137, 0x1, P2 ;  /* 0x00000089c2cd7211 */ /* 0x000fe200010f0eff */
[----:B------:R-:W-:Y:S01]  /*2550*/  STL.64 [R1+0x550], R232 ;  /* 0x000550e801007387 */ /* 0x000fe20000100a00 */
[----:B------:R-:W-:-:S03]  /*2560*/  IADD3 R194, P1, R185, R136, RZ ;  /* 0x00000088b9c27210 */ /* 0x000fc60007f3e0ff */
[----:B------:R2:W-:Y:S01]  /*2570*/  STL.64 [R1+0x670], R208 ;  /* 0x000670d001007387 */ /* 0x0005e20000100a00 */
[----:B-1----:R-:W-:-:S03]  /*2580*/  LEA.HI.X.SX32 R219, R188, R137, 0x1, P3 ;  /* 0x00000089bcdb7211 */ /* 0x002fc600018f0eff */
[----:B------:R-:W-:Y:S01]  /*2590*/  STL.64 [R1+0x548], R226 ;  /* 0x000548e201007387 */ /* 0x000fe20000100a00 */
[----:B------:R-:W-:-:S03]  /*25a0*/  LEA.HI.X.SX32 R221, R190, R137, 0x1, P4 ;  /* 0x00000089bedd7211 */ /* 0x000fc600020f0eff */
[----:B------:R1:W-:Y:S01]  /*25b0*/  STL.64 [R1+0x700], R204 ;  /* 0x000700cc01007387 */ /* 0x0003e20000100a00 */
[-C--:B0-----:R-:W-:Y:S02]  /*25c0*/  LEA.HI.X.SX32 R211, R185, R137.reuse, 0x1, P5 ;  /* 0x00000089b9d37211 */ /* 0x081fe400028f0eff */
[-C--:B--2---:R-:W-:Y:S01]  /*25d0*/  IADD3 R208, P6, R196, R136.reuse, RZ ;  /* 0x00000088c4d07210 */ /* 0x084fe20007fde0ff */
[----:B------:R-:W-:Y:S01]  /*25e0*/  STL.64 [R1+0x540], R224 ;  /* 0x000540e001007387 */ /* 0x000fe20000100a00 */
[-C--:B------:R-:W-:Y:S02]  /*25f0*/  IADD3 R196, P3, R189, R136.reuse, RZ ;  /* 0x00000088bdc47210 */ /* 0x080fe40007f7e0ff */
[-C--:B-1----:R-:W-:Y:S02]  /*2600*/  IADD3 R204, P2, R195, R136.reuse, RZ ;  /* 0x00000088c3cc7210 */ /* 0x082fe40007f5e0ff */
[-C--:B------:R-:W-:Y:S02]  /*2610*/  LEA.HI.X.SX32 R195, R187, R137.reuse, 0x1, P1 ;  /* 0x00000089bbc37211 */ /* 0x080fe400008f0eff */
[----:B------:R-:W-:Y:S01]  /*2620*/  IADD3 R188, P1, R178, R136, RZ ;  /* 0x00000088b2bc7210 */ /* 0x000fe20007f3e0ff */
[----:B------:R0:W-:Y:S03]  /*2630*/  STL.64 [R1+0x668], R202 ;  /* 0x000668ca01007387 */ /* 0x0001e60000100a00 */
[-C--:B------:R-:W-:Y:S01]  /*2640*/  LEA.HI.X.SX32 R189, R181, R137.reuse, 0x1, P1 ;  /* 0x00000089b5bd7211 */ /* 0x080fe200008f0eff */
[----:B------:R-:W-:Y:S01]  /*2650*/  STL.64 [R1+0x538], R220 ;  /* 0x000538dc01007387 */ /* 0x000fe20000100a00 */
[----:B------:R-:W-:-:S03]  /*2660*/  LEA.HI.X.SX32 R209, R183, R137, 0x1, P6 ;  /* 0x00000089b7d17211 */ /* 0x000fc600030f0eff */
[----:B------:R-:W-:Y:S01]  /*2670*/  STL.64 [R1+0x530], R218 ;  /* 0x000530da01007387 */ /* 0x000fe20000100a00 */
[----:B------:R-:W-:-:S03]  /*2680*/  IADD3 R190, P6, R175, R136, RZ ;  /* 0x00000088afbe7210 */ /* 0x000fc60007fde0ff */
[----:B------:R1:W-:Y:S04]  /*2690*/  STL.64 [R1+0x660], R194 ;  /* 0x000660c201007387 */ /* 0x0003e80000100a00 */
[----:B------:R-:W-:Y:S01]  /*26a0*/  STL.64 [R1+0x528], R210 ;  /* 0x000528d201007387 */ /* 0x000fe20000100a00 */
[----:B0-----:R-:W-:-:S03]  /*26b0*/  IADD3 R202, P4, R191, R136, RZ ;  /* 0x00000088bfca7210 */ /* 0x001fc60007f9e0ff */
[----:B------:R0:W-:Y:S01]  /*26c0*/  STL.64 [R1+0x770], R188 ;  /* 0x000770bc01007387 */ /* 0x0001e20000100a00 */
[CC--:B-1----:R-:W-:Y:S02]  /*26d0*/  IADD3 R194, P5, R176.reuse, R136.reuse, RZ ;  /* 0x00000088b0c27210 */ /* 0x0c2fe40007fbe0ff */
[-C--:B------:R-:W-:Y:S02]  /*26e0*/  LEA.HI.X.SX32 R191, R176, R137.reuse, 0x1, P6 ;  /* 0x00000089b0bf7211 */ /* 0x080fe400030f0eff */
[-C--:B------:R-:W-:Y:S02]  /*26f0*/  LEA.HI.X.SX32 R195, R178, R137.reuse, 0x1, P5 ;  /* 0x00000089b2c37211 */ /* 0x080fe400028f0eff */
[-C--:B0-----:R-:W-:Y:S01]  /*2700*/  IADD3 R188, P1, R173, R136.reuse, RZ ;  /* 0x00000088adbc7210 */ /* 0x081fe20007f3e0ff */
[----:B------:R-:W-:Y:S03]  /*2710*/  STL.64 [R1+0x520], R208 ;  /* 0x000520d001007387 */ /* 0x000fe60000100a00 */
[----:B------:R-:W-:Y:S01]  /*2720*/  LEA.HI.X.SX32 R189, R175, R137, 0x1, P1 ;  /* 0x00000089afbd7211 */ /* 0x000fe200008f0eff */
[----:B------:R-:W-:Y:S01]  /*2730*/  STL.64 [R1+0x748], R194 ;  /* 0x000748c201007387 */ /* 0x000fe20000100a00 */
[----:B------:R-:W-:-:S02]  /*2740*/  IADD3 R176, P1, R167, R136, RZ ;  /* 0x00000088a7b07210 */ /* 0x000fc40007f3e0ff */
[-C--:B------:R-:W-:Y:S01]  /*2750*/  LEA.HI.X.SX32 R205, R173, R137.reuse, 0x1, P2 ;  /* 0x00000089adcd7211 */ /* 0x080fe200010f0eff */
[----:B------:R0:W-:Y:S01]  /*2760*/  STL.64 [R1+0x6f8], R190 ;  /* 0x0006f8be01007387 */ /* 0x0001e20000100a00 */
[----:B------:R-:W-:-:S03]  /*2770*/  LEA.HI.X.SX32 R203, R170, R137, 0x1, P4 ;  /* 0x00000089aacb7211 */ /* 0x000fc600020f0eff */
[----:B------:R1:W-:Y:S01]  /*2780*/  STL.64 [R1+0x658], R188 ;  /* 0x000658bc01007387 */ /* 0x0003e20000100a00 */
[-C--:B------:R-:W-:Y:S02]  /*2790*/  LEA.HI.X.SX32 R197, R167, R137.reuse, 0x1, P3 ;  /* 0x00000089a7c57211 */ /* 0x080fe400018f0eff */
[-C--:B------:R-:W-:Y:S02]  /*27a0*/  IADD3 R170, P3, R158, R136.reuse, RZ ;  /* 0x000000889eaa7210 */ /* 0x080fe40007f7e0ff */
[-C--:B0-----:R-:W-:Y:S02]  /*27b0*/  IADD3 R190, P6, R177, R136.reuse, RZ ;  /* 0x00000088b1be7210 */ /* 0x081fe40007fde0ff */
[----:B------:R-:W-:Y:S02]  /*27c0*/  LEA.HI.X.SX32 R177, R169, R137, 0x1, P1 ;  /* 0x00000089a9b17211 */ /* 0x000fe400008f0eff */
[-C--:B-1----:R-:W-:Y:S02]  /*27d0*/  IADD3 R188, P2, R172, R136.reuse, RZ ;  /* 0x00000088acbc7210 */ /* 0x082fe40007f5e0ff */
[-C--:B------:R-:W-:Y:S01]  /*27e0*/  IADD3 R172, P1, R161, R136.reuse, RZ ;  /* 0x00000088a1ac7210 */ /* 0x080fe20007f3e0ff */
[----:B------:R-:W-:Y:S01]  /*27f0*/  STL.64 [R1+0x518], R204 ;  /* 0x000518cc01007387 */ /* 0x000fe20000100a00 */
[----:B------:R-:W-:-:S02]  /*2800*/  IADD3 R194, P5, R179, R136, RZ ;  /* 0x00000088b3c27210 */ /* 0x000fc40007fbe0ff */
[-C--:B------:R-:W-:Y:S01]  /*2810*/  LEA.HI.X.SX32 R173, R162, R137.reuse, 0x1, P1 ;  /* 0x00000089a2ad7211 */ /* 0x080fe200008f0eff */
[----:B------:R-:W-:Y:S01]  /*2820*/  STL.64 [R1+0x510], R202 ;  /* 0x000510ca01007387 */ /* 0x000fe20000100a00 */
[-C--:B------:R-:W-:Y:S02]  /*2830*/  IADD3 R178, P4, R171, R136.reuse, RZ ;  /* 0x00000088abb27210 */ /* 0x080fe40007f9e0ff */
[-C--:B------:R-:W-:Y:S01]  /*2840*/  LEA.HI.X.SX32 R171, R161, R137.reuse, 0x1, P3 ;  /* 0x00000089a1ab7211 */ /* 0x080fe200018f0eff */
[----:B------:R0:W-:Y:S01]  /*2850*/  STL.64 [R1+0x650], R176 ;  /* 0x000650b001007387 */ /* 0x0001e20000100a00 */
[----:B------:R-:W-:Y:S02]  /*2860*/  IADD3 R162, P3, R153, R136, RZ ;  /* 0x0000008899a27210 */ /* 0x000fe40007f7e0ff */
[-C--:B------:R-:W-:Y:S01]  /*2870*/  LEA.HI.X.SX32 R195, R164, R137.reuse, 0x1, P5 ;  /* 0x00000089a4c37211 */ /* 0x080fe200028f0eff */
[----:B------:R-:W-:Y:S01]  /*2880*/  STL.64 [R1+0x508], R196 ;  /* 0x000508c401007387 */ /* 0x000fe20000100a00 */
[----:B------:R-:W-:-:S03]  /*2890*/  LEA.HI.X.SX32 R191, R158, R137, 0x1, P6 ;  /* 0x000000899ebf7211 */ /* 0x000fc600030f0eff */
[----:B------:R1:W-:Y:S04]  /*28a0*/  STL.64 [R1+0x6f0], R172 ;  /* 0x0006f0ac01007387 */ /* 0x0003e80000100a00 */
[----:B------:R-:W-:Y:S01]  /*28b0*/  STL.64 [R1+0x500], R194 ;  /* 0x000500c201007387 */ /* 0x000fe20000100a00 */
[----:B0-----:R-:W-:-:S03]  /*28c0*/  IADD3 R176, P5, R165, R136, RZ ;  /* 0x00000088a5b07210 */ /* 0x001fc60007fbe0ff */
[----:B------:R-:W-:Y:S01]  /*28d0*/  STL.64 [R1+0x648], R170 ;  /* 0x000648aa01007387 */ /* 0x000fe20000100a00 */
[----:B-1----:R-:W-:Y:S02]  /*28e0*/  IADD3 R172, P1, R163, R136, RZ ;  /* 0x00000088a3ac7210 */ /* 0x002fe40007f3e0ff */
[-C--:B------:R-:W-:Y:S01]  /*28f0*/  LEA.HI.X.SX32 R163, R155, R137.reuse, 0x1, P3 ;  /* 0x000000899ba37211 */ /* 0x080fe200018f0eff */
[----:B------:R-:W-:Y:S01]  /*2900*/  STL.64 [R1+0x4f8], R190 ;  /* 0x0004f8be01007387 */ /* 0x000fe20000100a00 */
[----:B------:R-:W-:-:S03]  /*2910*/  LEA.HI.X.SX32 R179, R153, R137, 0x1, P4 ;  /* 0x0000008999b37211 */ /* 0x000fc600020f0eff */
[----:B------:R0:W-:Y:S01]  /*2920*/  STL.64 [R1+0x640], R162 ;  /* 0x000640a201007387 */ /* 0x0001e20000100a00 */
[-C--:B------:R-:W-:Y:S02]  /*2930*/  LEA.HI.X.SX32 R189, R156, R137.reuse, 0x1, P2 ;  /* 0x000000899cbd7211 */ /* 0x080fe400010f0eff */
[-C--:B------:R-:W-:Y:S02]  /*2940*/  IADD3 R158, P4, R145, R136.reuse, RZ ;  /* 0x00000088919e7210 */ /* 0x080fe40007f9e0ff */
[----:B------:R-:W-:Y:S02]  /*2950*/  LEA.HI.X.SX32 R177, R151, R137, 0x1, P5 ;  /* 0x0000008997b17211 */ /* 0x000fe400028f0eff */
[-C--:B------:R-:W-:Y:S02]  /*2960*/  IADD3 R156, P5, R143, R136.reuse, RZ ;  /* 0x000000888f9c7210 */ /* 0x080fe40007fbe0ff */
[-C--:B0-----:R-:W-:Y:S02]  /*2970*/  IADD3 R162, P3, R146, R136.reuse, RZ ;  /* 0x0000008892a27210 */ /* 0x081fe40007f7e0ff */
[----:B------:R-:W-:-:S02]  /*2980*/  IADD3 R170, P6, R159, R136, RZ ;  /* 0x000000889faa7210 */ /* 0x000fc40007fde0ff */
[-C--:B------:R-:W-:Y:S01]  /*2990*/  LEA.HI.X.SX32 R163, R149, R137.reuse, 0x1, P3 ;  /* 0x0000008995a37211 */ /* 0x080fe200018f0eff */
[----:B------:R-:W-:Y:S01]  /*29a0*/  STL.64 [R1+0x4f0], R188 ;  /* 0x0004f0bc01007387 */ /* 0x000fe20000100a00 */
[-C--:B------:R-:W-:Y:S02]  /*29b0*/  IADD3 R164, P2, R157, R136.reuse, RZ ;  /* 0x000000889da47210 */ /* 0x080fe40007f5e0ff */
[-C--:B------:R-:W-:Y:S01]  /*29c0*/  LEA.HI.X.SX32 R159, R146, R137.reuse, 0x1, P4 ;  /* 0x00000089929f7211 */ /* 0x080fe200020f0eff */
[----:B------:R-:W-:Y:S01]  /*29d0*/  STL.64 [R1+0x4e8], R178 ;  /* 0x0004e8b201007387 */ /* 0x000fe20000100a00 */
[-C--:B------:R-:W-:Y:S02]  /*29e0*/  LEA.HI.X.SX32 R157, R145, R137.reuse, 0x1, P5 ;  /* 0x00000089919d7211 */ /* 0x080fe400028f0eff */
[----:B------:R-:W-:Y:S01]  /*29f0*/  IADD3 R146, P5, R133, R136, RZ ;  /* 0x0000008885927210 */ /* 0x000fe20007fbe0ff */
[----:B------:R0:W-:Y:S01]  /*2a00*/  STL.64 [R1+0x740], R162 ;  /* 0x000740a201007387 */ /* 0x0001e20000100a00 */
[----:B------:R-:W-:-:S03]  /*2a10*/  LEA.HI.X.SX32 R173, R143, R137, 0x1, P1 ;  /* 0x000000898fad7211 */ /* 0x000fc600008f0eff */
[----:B------:R-:W-:Y:S04]  /*2a20*/  STL.64 [R1+0x4e0], R176 ;  /* 0x0004e0b001007387 */ /* 0x000fe80000100a00 */
[----:B------:R1:W-:Y:S01]  /*2a30*/  STL.64 [R1+0x6e8], R158 ;  /* 0x0006e89e01007387 */ /* 0x0003e20000100a00 */
[----:B------:R-:W-:-:S03]  /*2a40*/  LEA.HI.X.SX32 R171, R140, R137, 0x1, P6 ;  /* 0x000000898cab7211 */ /* 0x000fc600030f0eff */
[----:B------:R2:W-:Y:S01]  /*2a50*/  STL.64 [R1+0x638], R156 ;  /* 0x0006389c01007387 */ /* 0x0005e20000100a00 */
[-C--:B0-----:R-:W-:Y:S02]  /*2a60*/  IADD3 R162, P3, R148, R136.reuse, RZ ;  /* 0x0000008894a27210 */ /* 0x081fe40007f7e0ff */
[-C--:B------:R-:W-:Y:S02]  /*2a70*/  LEA.HI.X.SX32 R165, R133, R137.reuse, 0x1, P2 ;  /* 0x0000008985a57211 */ /* 0x080fe400010f0eff */
[-C--:B-1----:R-:W-:Y:S02]  /*2a80*/  IADD3 R158, P4, R147, R136.reuse, RZ ;  /* 0x00000088939e7210 */ /* 0x082fe40007f9e0ff */
[----:B------:R-:W-:Y:S02]  /*2a90*/  LEA.HI.X.SX32 R147, R135, R137, 0x1, P5 ;  /* 0x0000008987937211 */ /* 0x000fe400028f0eff */
[-C--:B--2---:R-:W-:Y:S02]  /*2aa0*/  IADD3 R156, P1, R142, R136.reuse, RZ ;  /* 0x000000888e9c7210 */ /* 0x084fe40007f3e0ff */
[----:B------:R-:W-:-:S02]  /*2ab0*/  IADD3 R142, P5, R127, R136, RZ ;  /* 0x000000887f8e7210 */ /* 0x000fc40007fbe0ff */
[-C--:B------:R-:W-:Y:S01]  /*2ac0*/  IADD3 R140, P2, R125, R136.reuse, RZ ;  /* 0x000000887d8c7210 */ /* 0x080fe20007f5e0ff */
[----:B------:R-:W-:Y:S01]  /*2ad0*/  STL.64 [R1+0x4d8], R172 ;  /* 0x0004d8ac01007387 */ /* 0x000fe20000100a00 */
[-C--:B------:R-:W-:Y:S02]  /*2ae0*/  LEA.HI.X.SX32 R143, R128, R137.reuse, 0x1, P5 ;  /* 0x00000089808f7211 */ /* 0x080fe400028f0eff */
[-C--:B------:R-:W-:Y:S01]  /*2af0*/  IADD3 R148, P6, R141, R136.reuse, RZ ;  /* 0x000000888d947210 */ /* 0x080fe20007fde0ff */
[----:B------:R-:W-:Y:S01]  /*2b00*/  STL.64 [R1+0x4d0], R170 ;  /* 0x0004d0aa01007387 */ /* 0x000fe20000100a00 */
[-C--:B------:R-:W-:Y:S02]  /*2b10*/  LEA.HI.X.SX32 R163, R131, R137.reuse, 0x1, P3 ;  /* 0x0000008983a37211 */ /* 0x080fe400018f0eff */
[----:B------:R-:W-:Y:S01]  /*2b20*/  LEA.HI.X.SX32 R141, R127, R137, 0x1, P2 ;  /* 0x000000897f8d7211 */ /* 0x000fe200010f0eff */
[----:B------:R-:W-:Y:S01]  /*2b30*/  STL.64 [R1+0x630], R146 ;  /* 0x0006309201007387 */ /* 0x000fe20000100a00 */
[----:B------:R-:W-:-:S03]  /*2b40*/  IADD3 R128, P2, R118, R136, RZ ;  /* 0x0000008876807210 */ /* 0x000fc60007f5e0ff */
[----:B------:R-:W-:Y:S01]  /*2b50*/  STL.64 [R1+0x4c8], R164 ;  /* 0x0004c8a401007387 */ /* 0x000fe20000100a00 */
[----:B------:R-:W-:-:S03]  /*2b60*/  LEA.HI.X.SX32 R159, R125, R137, 0x1, P4 ;  /* 0x000000897d9f7211 */ /* 0x000fc600020f0eff */
[----:B------:R0:W-:Y:S01]  /*2b70*/  STL.64 [R1+0x6e0], R142 ;  /* 0x0006e08e01007387 */ /* 0x0001e20000100a00 */
[----:B------:R-:W-:-:S03]  /*2b80*/  LEA.HI.X.SX32 R157, R122, R137, 0x1, P1 ;  /* 0x000000897a9d7211 */ /* 0x000fc600008f0eff */
[----:B------:R-:W-:Y:S04]  /*2b90*/  STL.64 [R1+0x4c0], R162 ;  /* 0x0004c0a201007387 */ /* 0x000fe80000100a00 */
[----:B------:R1:W-:Y:S01]  /*2ba0*/  STL.64 [R1+0x628], R140 ;  /* 0x0006288c01007387 */ /* 0x0003e20000100a00 */
[-C--:B0-----:R-:W-:Y:S02]  /*2bb0*/  IADD3 R142, P5, R129, R136.reuse, RZ ;  /* 0x00000088818e7210 */ /* 0x081fe40007fbe0ff */
[-C--:B------:R-:W-:Y:S01]  /*2bc0*/  LEA.HI.X.SX32 R129, R121, R137.reuse, 0x1, P2 ;  /* 0x0000008979817211 */ /* 0x080fe200010f0eff */
[----:B------:R-:W-:Y:S01]  /*2bd0*/  STL.64 [R1+0x4b8], R158 ;  /* 0x0004b89e01007387 */ /* 0x000fe20000100a00 */
[----:B------:R-:W-:Y:S02]  /*2be0*/  LEA.HI.X.SX32 R149, R118, R137, 0x1, P6 ;  /* 0x0000008976957211 */ /* 0x000fe400030f0eff */
[----:B-1----:R-:W-:-:S02]  /*2bf0*/  IADD3 R140, P4, R124, R136, RZ ;  /* 0x000000887c8c7210 */ /* 0x002fc40007f9e0ff */
[-C--:B------:R-:W-:Y:S01]  /*2c00*/  IADD3 R124, P2, R112, R136.reuse, RZ ;  /* 0x00000088707c7210 */ /* 0x080fe20007f5e0ff */
[----:B------:R-:W-:Y:S01]  /*2c10*/  STL.64 [R1+0x4b0], R156 ;  /* 0x0004b09c01007387 */ /* 0x000fe20000100a00 */
[-C--:B------:R-:W-:Y:S02]  /*2c20*/  IADD3 R146, P3, R130, R136.reuse, RZ ;  /* 0x0000008882927210 */ /* 0x080fe40007f7e0ff */
[-C--:B------:R-:W-:Y:S01]  /*2c30*/  LEA.HI.X.SX32 R125, R114, R137.reuse, 0x1, P2 ;  /* 0x00000089727d7211 */ /* 0x080fe200010f0eff */
[----:B------:R0:W-:Y:S01]  /*2c40*/  STL.64 [R1+0x620], R128 ;  /* 0x0006208001007387 */ /* 0x0001e20000100a00 */
[----:B------:R-:W-:Y:S02]  /*2c50*/  LEA.HI.X.SX32 R147, R116, R137, 0x1, P3 ;  /* 0x0000008974937211 */ /* 0x000fe400018f0eff */
[-C--:B------:R-:W-:Y:S01]  /*2c60*/  IADD3 R122, P3, R107, R136.reuse, RZ ;  /* 0x000000886b7a7210 */ /* 0x080fe20007f7e0ff */
[----:B------:R-:W-:Y:S01]  /*2c70*/  STL.64 [R1+0x4a8], R148 ;  /* 0x0004a89401007387 */ /* 0x000fe20000100a00 */
[----:B------:R-:W-:-:S03]  /*2c80*/  IADD3 R130, P1, R123, R136, RZ ;  /* 0x000000887b827210 */ /* 0x000fc60007f3e0ff */
[----:B------:R1:W-:Y:S01]  /*2c90*/  STL.64 [R1+0x780], R124 ;  /* 0x0007807c01007387 */ /* 0x0003e20000100a00 */
[----:B0-----:R-:W-:-:S04]  /*2ca0*/  IADD3 R128, P6, R109, R136, RZ ;  /* 0x000000886d807210 */ /* 0x001fc80007fde0ff */
[-C--:B------:R-:W-:Y:S02]  /*2cb0*/  LEA.HI.X.SX32 R129, R112, R137.reuse, 0x1, P6 ;  /* 0x0000008970817211 */ /* 0x080fe400030f0eff */
[-C--:B-1----:R-:W-:Y:S01]  /*2cc0*/  IADD3 R124, P2, R106, R136.reuse, RZ ;  /* 0x000000886a7c7210 */ /* 0x082fe20007f5e0ff */
[----:B------:R-:W-:Y:S01]  /*2cd0*/  STL.64 [R1+0x4a0], R146 ;  /* 0x0004a09201007387 */ /* 0x000fe20000100a00 */
[-C--:B------:R-:W-:Y:S02]  /*2ce0*/  LEA.HI.X.SX32 R123, R109, R137.reuse, 0x1, P3 ;  /* 0x000000896d7b7211 */ /* 0x080fe400018f0eff */
[----:B------:R-:W-:Y:S01]  /*2cf0*/  LEA.HI.X.SX32 R125, R107, R137, 0x1, P2 ;  /* 0x000000896b7d7211 */ /* 0x000fe200010f0eff */
[----:B------:R0:W-:Y:S04]  /*2d00*/  STL.64 [R1+0x768], R128 ;  /* 0x0007688001007387 */ /* 0x0001e80000100a00 */
[----:B------:R-:W-:Y:S04]  /*2d10*/  STL.64 [R1+0x738], R122 ;  /* 0x0007387a01007387 */ /* 0x000fe80000100a00 */
[----:B------:R1:W-:Y:S01]  /*2d20*/  STL.64 [R1+0x6d8], R124 ;  /* 0x0006d87c01007387 */ /* 0x0003e20000100a00 */
[----:B0-----:R-:W-:-:S04]  /*2d30*/  IADD3 R128, P6, R103, R136, RZ ;  /* 0x0000008867807210 */ /* 0x001fc80007fde0ff */
[-C--:B------:R-:W-:Y:S02]  /*2d40*/  LEA.HI.X.SX32 R129, R106, R137.reuse, 0x1, P6 ;  /* 0x000000896a817211 */ /* 0x080fe400030f0eff */
[-C--:B-1----:R-:W-:Y:S02]  /*2d50*/  IADD3 R124, P2, R108, R136.reuse, RZ ;  /* 0x000000886c7c7210 */ /* 0x082fe40007f5e0ff */
[-C--:B------:R-:W-:Y:S02]  /*2d60*/  IADD3 R108, P6, R98, R136.reuse, RZ ;  /* 0x00000088626c7210 */ /* 0x080fe40007fde0ff */
[----:B------:R-:W-:Y:S02]  /*2d70*/  IADD3 R122, P3, R110, R136, RZ ;  /* 0x000000886e7a7210 */ /* 0x000fe40007f7e0ff */
[-C--:B------:R-:W-:Y:S02]  /*2d80*/  LEA.HI.X.SX32 R141, R101, R137.reuse, 0x1, P4 ;  /* 0x00000089658d7211 */ /* 0x080fe400020f0eff */
[----:B------:R-:W-:-:S02]  /*2d90*/  LEA.HI.X.SX32 R143, R103, R137, 0x1, P5 ;  /* 0x00000089678f7211 */ /* 0x000fc400028f0eff */
[-C--:B------:R-:W-:Y:S02]  /*2da0*/  IADD3 R106, P4, R102, R136.reuse, RZ ;  /* 0x00000088666a7210 */ /* 0x080fe40007f9e0ff */
[-C--:B------:R-:W-:Y:S02]  /*2db0*/  LEA.HI.X.SX32 R109, R100, R137.reuse, 0x1, P6 ;  /* 0x00000089646d7211 */ /* 0x080fe400030f0eff */
[----:B------:R-:W-:Y:S01]  /*2dc0*/  IADD3 R102, P6, R92, R136, RZ ;  /* 0x000000885c667210 */ /* 0x000fe20007fde0ff */
[----:B------:R0:W-:Y:S01]  /*2dd0*/  STL.64 [R1+0x618], R128 ;  /* 0x0006188001007387 */ /* 0x0001e20000100a00 */
[-C--:B------:R-:W-:Y:S02]  /*2de0*/  LEA.HI.X.SX32 R123, R96, R137.reuse, 0x1, P3 ;  /* 0x00000089607b7211 */ /* 0x080fe400018f0eff */
[-C--:B------:R-:W-:Y:S01]  /*2df0*/  LEA.HI.X.SX32 R131, R98, R137.reuse, 0x1, P1 ;  /* 0x0000008962837211 */ /* 0x080fe200008f0eff */
[----:B------:R-:W-:Y:S01]  /*2e00*/  STL.64 [R1+0x498], R142 ;  /* 0x0004988e01007387 */ /* 0x000fe20000100a00 */
[----:B------:R-:W-:-:S02]  /*2e10*/  LEA.HI.X.SX32 R103, R212, R137, 0x1, P6 ;  /* 0x00000089d4677211 */ /* 0x000fc400030f0eff */
[----:B------:R-:W-:Y:S01]  /*2e20*/  IADD3 R100, P1, R90, R136, RZ ;  /* 0x000000885a647210 */ /* 0x000fe20007f3e0ff */
[----:B------:R-:W-:Y:S04]  /*2e30*/  STL.64 [R1+0x490], R140 ;  /* 0x0004908c01007387 */ /* 0x000fe80000100a00 */
[----:B------:R-:W-:Y:S01]  /*2e40*/  STL.64 [R1+0x610], R108 ;  /* 0x0006106c01007387 */ /* 0x000fe20000100a00 */
[----:B------:R-:W-:-:S03]  /*2e50*/  LEA.HI.X.SX32 R101, R92, R137, 0x1, P1 ;  /* 0x000000895c657211 */ /* 0x000fc600008f0eff */
[----:B------:R1:W-:Y:S01]  /*2e60*/  STL.64 [R1+0x480], R122 ;  /* 0x0004807a01007387 */ /* 0x0003e20000100a00 */
[----:B0-----:R-:W-:-:S03]  /*2e70*/  IADD3 R128, P5, R104, R136, RZ ;  /* 0x0000008868807210 */ /* 0x001fc60007fbe0ff */
[----:B------:R-:W-:Y:S01]  /*2e80*/  STL.64 [R1+0x488], R130 ;  /* 0x0004888201007387 */ /* 0x000fe20000100a00 */
[----:B------:R-:W-:-:S03]  /*2e90*/  LEA.HI.X.SX32 R125, R90, R137, 0x1, P2 ;  /* 0x000000895a7d7211 */ /* 0x000fc600010f0eff */
[----:B------:R0:W-:Y:S01]  /*2ea0*/  STL.64 [R1+0x6d0], R102 ;  /* 0x0006d06601007387 */ /* 0x0001e20000100a00 */
[-C--:B------:R-:W-:Y:S02]  /*2eb0*/  LEA.HI.X.SX32 R129, R222, R137.reuse, 0x1, P5 ;  /* 0x00000089de817211 */ /* 0x080fe400028f0eff */
[-C--:B-1----:R-:W-:Y:S01]  /*2ec0*/  IADD3 R122, P3, R95, R136.reuse, RZ ;  /* 0x000000885f7a7210 */ /* 0x082fe20007f7e0ff */
[----:B------:R-:W-:Y:S01]  /*2ed0*/  STL.64 [R1+0x478], R124 ;  /* 0x0004787c01007387 */ /* 0x000fe20000100a00 */
[C---:B------:R-:W-:Y:S02]  /*2ee0*/  LEA.HI.X.SX32 R107, R84.reuse, R137, 0x1, P4 ;  /* 0x00000089546b7211 */ /* 0x040fe400020f0eff */
[----:B0-----:R-:W-:-:S04]  /*2ef0*/  IADD3 R102, P1, R84, R136, RZ ;  /* 0x0000008854667210 */ /* 0x001fc80007f3e0ff */
[-C--:B------:R-:W-:Y:S01]  /*2f00*/  LEA.HI.X.SX32 R103, R228, R137.reuse, 0x1, P1 ;  /* 0x00000089e4677211 */ /* 0x080fe200008f0eff */
[----:B------:R-:W-:Y:S01]  /*2f10*/  STL.64 [R1+0x608], R100 ;  /* 0x0006086401007387 */ /* 0x000fe20000100a00 */
[----:B------:R-:W-:-:S03]  /*2f20*/  LEA.HI.X.SX32 R123, R230, R137, 0x1, P3 ;  /* 0x00000089e67b7211 */ /* 0x000fc600018f0eff */
[----:B------:R0:W-:Y:S04]  /*2f30*/  STL.64 [R1+0x600], R102 ;  /* 0x0006006601007387 */ /* 0x0001e80000100a00 */
[----:B------:R-:W-:Y:S04]  /*2f40*/  STL.64 [R1+0x470], R128 ;  /* 0x0004708001007387 */ /* 0x000fe80000100a00 */
[----:B------:R1:W-:Y:S01]  /*2f50*/  STL.64 [R1+0x468], R106 ;  /* 0x0004686a01007387 */ /* 0x0003e20000100a00 */
[----:B0-----:R-:W-:-:S03]  /*2f60*/  IADD3 R102, P1, R74, R136, RZ ;  /* 0x000000884a667210 */ /* 0x001fc60007f3e0ff */
[----:B------:R0:W-:Y:S01]  /*2f70*/  STL.64 [R1+0x460], R122 ;  /* 0x0004607a01007387 */ /* 0x0001e20000100a00 */
[-C--:B------:R-:W-:Y:S02]  /*2f80*/  LEA.HI.X.SX32 R103, R236, R137.reuse, 0x1, P1 ;  /* 0x00000089ec677211 */ /* 0x080fe400008f0eff */
[-C--:B-1----:R-:W-:Y:S02]  /*2f90*/  IADD3 R106, P4, R71, R136.reuse, RZ ;  /* 0x00000088476a7210 */ /* 0x082fe40007f9e0ff */
[-C--:B0-----:R-:W-:Y:S02]  /*2fa0*/  IADD3 R122, P3, R69, R136.reuse, RZ ;  /* 0x00000088457a7210 */ /* 0x081fe40007f7e0ff */
[-C--:B------:R-:W-:Y:S02]  /*2fb0*/  LEA.HI.X.SX32 R107, R74, R137.reuse, 0x1, P4 ;  /* 0x000000894a6b7211 */ /* 0x080fe400020f0eff */
[----:B------:R-:W-:Y:S01]  /*2fc0*/  LEA.HI.X.SX32 R123, R71, R137, 0x1, P3 ;  /* 0x00000089477b7211 */ /* 0x000fe200018f0eff */
[----:B------:R-:W-:Y:S01]  /*2fd0*/  STL.64 [R1+0x730], R102 ;  /* 0x0007306601007387 */ /* 0x000fe20000100a00 */
[----:B------:R-:W-:-:S02]  /*2fe0*/  IADD3 R108, P6, R198, R136, RZ ;  /* 0x00000088c66c7210 */ /* 0x000fc40007fde0ff */
[-C--:B------:R-:W-:Y:S01]  /*2ff0*/  IADD3 R124, P2, R214, R136.reuse, RZ ;  /* 0x00000088d67c7210 */ /* 0x080fe20007f5e0ff */
[----:B------:R-:W-:Y:S01]  /*3000*/  STL.64 [R1+0x6c8], R106 ;  /* 0x0006c86a01007387 */ /* 0x000fe20000100a00 */
[----:B------:R-:W-:-:S03]  /*3010*/  IADD3 R100, P5, R216, R136, RZ ;  /* 0x00000088d8647210 */ /* 0x000fc60007fbe0ff */
[----:B------:R0:W-:Y:S01]  /*3020*/  STL.64 [R1+0x5f8], R122 ;  /* 0x0005f87a01007387 */ /* 0x0001e20000100a00 */
[-C--:B------:R-:W-:Y:S02]  /*3030*/  LEA.HI.X.SX32 R109, R69, R137.reuse, 0x1, P6 ;  /* 0x00000089456d7211 */ /* 0x080fe400030f0eff */
[-C--:B------:R-:W-:Y:S02]  /*3040*/  LEA.HI.X.SX32 R125, R243, R137.reuse, 0x1, P2 ;  /* 0x00000089f37d7211 */ /* 0x080fe400010f0eff */
[CC--:B------:R-:W-:Y:S02]  /*3050*/  LEA.HI.X.SX32 R101, R63.reuse, R137.reuse, 0x1, P5 ;  /* 0x000000893f657211 */ /* 0x0c0fe400028f0eff */
[-C--:B0-----:R-:W-:Y:S01]  /*3060*/  IADD3 R122, P3, R63, R136.reuse, RZ ;  /* 0x000000883f7a7210 */ /* 0x081fe20007f7e0ff */
[----:B------:R-:W-:Y:S03]  /*3070*/  STL.64 [R1+0x458], R108 ;  /* 0x0004586c01007387 */ /* 0x000fe60000100a00 */
[----:B------:R-:W-:Y:S01]  /*3080*/  LEA.HI.X.SX32 R123, R245, R137, 0x1, P3 ;  /* 0x00000089f57b7211 */ /* 0x000fe200018f0eff */
[----:B------:R-:W-:Y:S01]  /*3090*/  STL.64 [R1+0x450], R124 ;  /* 0x0004507c01007387 */ /* 0x000fe20000100a00 */
[----:B------:R-:W-:-:S03]  /*30a0*/  IADD3 R102, P1, R234, R136, RZ ;  /* 0x00000088ea667210 */ /* 0x000fc60007f3e0ff */
[----:B------:R0:W-:Y:S01]  /*30b0*/  STL.64 [R1+0x5f0], R122 ;  /* 0x0005f07a01007387 */ /* 0x0001e20000100a00 */
[----:B------:R-:W-:-:S03]  /*30c0*/  LEA.HI.X.SX32 R103, R247, R137, 0x1, P1 ;  /* 0x00000089f7677211 */ /* 0x000fc600008f0eff */
[----:B------:R1:W-:Y:S01]  /*30d0*/  STL.64 [R1+0x448], R100 ;  /* 0x0004486401007387 */ /* 0x0003e20000100a00 */
[-C--:B0-----:R-:W-:Y:S02]  /*30e0*/  IADD3 R122, P3, R53, R136.reuse, RZ ;  /* 0x00000088357a7210 */ /* 0x081fe40007f7e0ff */
[-C--:B-1----:R-:W-:Y:S02]  /*30f0*/  IADD3 R100, P5, R51, R136.reuse, RZ ;  /* 0x0000008833647210 */ /* 0x082fe40007fbe0ff */
[-C--:B------:R-:W-:Y:S02]  /*3100*/  LEA.HI.X.SX32 R123, R249, R137.reuse, 0x1, P3 ;  /* 0x00000089f97b7211 */ /* 0x080fe400018f0eff */
[-C--:B------:R-:W-:Y:S01]  /*3110*/  LEA.HI.X.SX32 R101, R53, R137.reuse, 0x1, P5 ;  /* 0x0000008935657211 */ /* 0x080fe200028f0eff */
[----:B------:R-:W-:Y:S01]  /*3120*/  STL.64 [R1+0x440], R102 ;  /* 0x0004406601007387 */ /* 0x000fe20000100a00 */
[-C--:B------:R-:W-:Y:S02]  /*3130*/  IADD3 R106, P4, R237, R136.reuse, RZ ;  /* 0x00000088ed6a7210 */ /* 0x080fe40007f9e0ff */
[----:B------:R-:W-:Y:S01]  /*3140*/  IADD3 R108, P6, R239, R136, RZ ;  /* 0x00000088ef6c7210 */ /* 0x000fe20007fde0ff */
[----:B------:R-:W-:Y:S01]  /*3150*/  STL.64 [R1+0x6c0], R122 ;  /* 0x0006c07a01007387 */ /* 0x000fe20000100a00 */
[----:B------:R-:W-:-:S03]  /*3160*/  LEA.HI.X.SX32 R107, R51, R137, 0x1, P4 ;  /* 0x00000089336b7211 */ /* 0x000fc600020f0eff */
[----:B------:R0:W-:Y:S01]  /*3170*/  STL.64 [R1+0x5e8], R100 ;  /* 0x0005e86401007387 */ /* 0x0001e20000100a00 */
[----:B------:R-:W-:Y:S02]  /*3180*/  LEA.HI.X.SX32 R109, R252, R137, 0x1, P6 ;  /* 0x00000089fc6d7211 */ /* 0x000fe400030f0eff */
[-C--:B------:R-:W-:Y:S01]  /*3190*/  IADD3 R124, P2, R241, R136.reuse, RZ ;  /* 0x00000088f17c7210 */ /* 0x080fe20007f5e0ff */
[----:B------:R-:W-:Y:S01]  /*31a0*/  STL.64 [R1+0x438], R106 ;  /* 0x0004386a01007387 */ /* 0x000fe20000100a00 */
[----:B0-----:R-:W-:-:S04]  /*31b0*/  IADD3 R100, P5, R44, R136, RZ ;  /* 0x000000882c647210 */ /* 0x001fc80007fbe0ff */
[-C--:B------:R-:W-:Y:S01]  /*31c0*/  LEA.HI.X.SX32 R101, R244, R137.reuse, 0x1, P5 ;  /* 0x00000089f4657211 */ /* 0x080fe200028f0eff */
[----:B------:R-:W-:Y:S01]  /*31d0*/  STL.64 [R1+0x430], R108 ;  /* 0x0004306c01007387 */ /* 0x000fe20000100a00 */
[----:B------:R-:W-:Y:S01]  /*31e0*/  IADD3 R102, P1, R246, R136, RZ ;  /* 0x00000088f6667210 */ /* 0x000fe20007f3e0ff */
[----:B------:R-:W-:Y:S02]  /*31f0*/  IMAD R244, R2, 0x7, RZ ;  /* 0x0000000702f47824 */ /* 0x000fe400078e02ff */
[----:B------:R0:W-:Y:S01]  /*3200*/  STL.64 [R1+0x5e0], R100 ;  /* 0x0005e06401007387 */ /* 0x0001e20000100a00 */
[-C--:B------:R-:W-:Y:S02]  /*3210*/  LEA.HI.X.SX32 R125, R44, R137.reuse, 0x1, P2 ;  /* 0x000000892c7d7211 */ /* 0x080fe400010f0eff */
[----:B------:R-:W-:-:S03]  /*3220*/  LEA.HI.X.SX32 R103, R242, R137, 0x1, P1 ;  /* 0x00000089f2677211 */ /* 0x000fc600008f0eff */
[----:B------:R1:W-:Y:S01]  /*3230*/  STL.64 [R1+0x428], R124 ;  /* 0x0004287c01007387 */ /* 0x0003e20000100a00 */
[----:B0-----:R-:W-:-:S03]  /*3240*/  IADD3 R100, P5, R39, R136, RZ ;  /* 0x0000008827647210 */ /* 0x001fc60007fbe0ff */
[----:B------:R0:W-:Y:S01]  /*3250*/  STL.64 [R1+0x420], R102 ;  /* 0x0004206601007387 */ /* 0x0001e20000100a00 */
[----:B------:R-:W-:Y:S02]  /*3260*/  LEA.HI.X.SX32 R101, R244, R137, 0x1, P5 ;  /* 0x00000089f4657211 */ /* 0x000fe400028f0eff */
[----:B-1----:R-:W-:-:S03]  /*3270*/  IADD3 R124, P2, R37, R136, RZ ;  /* 0x00000088257c7210 */ /* 0x002fc60007f5e0ff */
[----:B------:R1:W-:Y:S01]  /*3280*/  STL.64 [R1+0x760], R100 ;  /* 0x0007606401007387 */ /* 0x0003e20000100a00 */
[----:B------:R-:W-:Y:S02]  /*3290*/  LEA.HI.X.SX32 R125, R39, R137, 0x1, P2 ;  /* 0x00000089277d7211 */ /* 0x000fe400010f0eff */
[----:B0-----:R-:W-:Y:S01]  /*32a0*/  IADD3 R102, P1, R35, R136, RZ ;  /* 0x0000008823667210 */ /* 0x001fe20007f3e0ff */
[----:B------:R-:W-:-:S03]  /*32b0*/  IMAD R244, R2, 0xe8, RZ ;  /* 0x000000e802f47824 */ /* 0x000fc600078e02ff */
[-C--:B------:R-:W-:Y:S02]  /*32c0*/  LEA.HI.X.SX32 R103, R37, R137.reuse, 0x1, P1 ;  /* 0x0000008925677211 */ /* 0x080fe400008f0eff */
[-C--:B-1----:R-:W-:Y:S01]  /*32d0*/  IADD3 R100, P5, R33, R136.reuse, RZ ;  /* 0x0000008821647210 */ /* 0x082fe20007fbe0ff */
[----:B------:R-:W-:Y:S03]  /*32e0*/  STL.64 [R1+0x728], R124 ;  /* 0x0007287c01007387 */ /* 0x000fe60000100a00 */
[----:B------:R-:W-:Y:S01]  /*32f0*/  LEA.HI.X.SX32 R101, R35, R137, 0x1, P5 ;  /* 0x0000008923657211 */ /* 0x000fe200028f0eff */
[----:B------:R-:W-:Y:S01]  /*3300*/  IMAD R242, R2, 0xe6, RZ ;  /* 0x000000e602f27824 */ /* 0x000fe200078e02ff */
[-C--:B------:R-:W-:Y:S01]  /*3310*/  IADD3 R122, P3, R248, R136.reuse, RZ ;  /* 0x00000088f87a7210 */ /* 0x080fe20007f7e0ff */
[----:B------:R0:W-:Y:S01]  /*3320*/  STL.64 [R1+0x6b8], R102 ;  /* 0x0006b86601007387 */ /* 0x0001e20000100a00 */
[----:B------:R-:W-:-:S03]  /*3330*/  IADD3 R106, P4, R250, R136, RZ ;  /* 0x00000088fa6a7210 */ /* 0x000fc60007f9e0ff */
[----:B------:R1:W-:Y:S01]  /*3340*/  STL.64 [R1+0x5d8], R100 ;  /* 0x0005d86401007387 */ /* 0x0003e20000100a00 */
[-C--:B------:R-:W-:Y:S02]  /*3350*/  LEA.HI.X.SX32 R123, R33, R137.reuse, 0x1, P3 ;  /* 0x00000089217b7211 */ /* 0x080fe400018f0eff */
[-C--:B------:R-:W-:Y:S02]  /*3360*/  IADD3 R108, P6, R251, R136.reuse, RZ ;  /* 0x00000088fb6c7210 */ /* 0x080fe40007fde0ff */
[-C--:B0-----:R-:W-:Y:S01]  /*3370*/  IADD3 R102, P1, R244, R136.reuse, RZ ;  /* 0x00000088f4667210 */ /* 0x081fe20007f3e0ff */
[----:B------:R-:W-:Y:S01]  /*3380*/  IMAD R244, R2, 0x39, RZ ;  /* 0x0000003902f47824 */ /* 0x000fe200078e02ff */
[-C--:B------:R-:W-:Y:S02]  /*3390*/  IADD3 R124, P2, R242, R136.reuse, RZ ;  /* 0x00000088f27c7210 */ /* 0x080fe40007f5e0ff */
[----:B-1----:R-:W-:Y:S01]  /*33a0*/  IADD3 R100, P5, R3, R136, RZ ;  /* 0x0000008803647210 */ /* 0x002fe20007fbe0ff */
[----:B------:R-:W-:Y:S01]  /*33b0*/  IMAD R242, R2, 0xec, RZ ;  /* 0x000000ec02f27824 */ /* 0x000fe200078e02ff */
[----:B------:R-:W-:-:S02]  /*33c0*/  LEA.HI.X.SX32 R107, R240, R137, 0x1, P4 ;  /* 0x00000089f06b7211 */ /* 0x000fc400020f0eff */
[-C--:B------:R-:W-:Y:S01]  /*33d0*/  LEA.HI.X.SX32 R101, R244, R137.reuse, 0x1, P5 ;  /* 0x00000089f4657211 */ /* 0x080fe200028f0eff */
[----:B------:R0:W-:Y:S01]  /*33e0*/  STL.64 [R1+0x418], R122 ;  /* 0x0004187a01007387 */ /* 0x0001e20000100a00 */
[----:B------:R-:W-:-:S03]  /*33f0*/  LEA.HI.X.SX32 R109, R3, R137, 0x1, P6 ;  /* 0x00000089036d7211 */ /* 0x000fc600030f0eff */
[----:B------:R1:W-:Y:S04]  /*3400*/  STL.64 [R1+0x410], R106 ;  /* 0x0004106a01007387 */ /* 0x0003e80000100a00 */
[----:B------:R2:W-:Y:S01]  /*3410*/  STL.64 [R1+0x5d0], R100 ;  /* 0x0005d06401007387 */ /* 0x0005e20000100a00 */
[-C--:B0-----:R-:W-:Y:S01]  /*3420*/  IADD3 R122, P3, R238, R136.reuse, RZ ;  /* 0x00000088ee7a7210 */ /* 0x081fe20007f7e0ff */
[----:B------:R-:W-:Y:S01]  /*3430*/  IMAD R238, R2, 0x73, RZ ;  /* 0x0000007302ee7824 */ /* 0x000fe200078e02ff */
[-C--:B-1----:R-:W-:Y:S01]  /*3440*/  IADD3 R106, P4, R242, R136.reuse, RZ ;  /* 0x00000088f26a7210 */ /* 0x082fe20007f9e0ff */
[----:B------:R-:W-:Y:S01]  /*3450*/  IMAD R242, R2, 0x1d, RZ ;  /* 0x0000001d02f27824 */ /* 0x000fe200078e02ff */
[----:B------:R0:W-:Y:S01]  /*3460*/  STL.64 [R1+0x408], R108 ;  /* 0x0004086c01007387 */ /* 0x0001e20000100a00 */
[----:B--2---:R-:W-:Y:S01]  /*3470*/  IADD3 R100, P5, R4, R136, RZ ;  /* 0x0000008804647210 */ /* 0x004fe20007fbe0ff */
[----:B------:R-:W-:Y:S01]  /*3480*/  IMAD R240, R2, 0xee, RZ ;  /* 0x000000ee02f07824 */ /* 0x000fe200078e02ff */
[-C--:B------:R-:W-:Y:S01]  /*3490*/  LEA.HI.X.SX32 R125, R238, R137.reuse, 0x1, P2 ;  /* 0x00000089ee7d7211 */ /* 0x080fe200010f0eff */
[----:B------:R-:W-:Y:S01]  /*34a0*/  IMAD R244, R2, 0xf0, RZ ;  /* 0x000000f002f47824 */ /* 0x000fe200078e02ff */
[----:B------:R-:W-:-:S02]  /*34b0*/  LEA.HI.X.SX32 R101, R242, R137, 0x1, P5 ;  /* 0x00000089f2657211 */ /* 0x000fc400028f0eff */
[C---:B0-----:R-:W-:Y:S01]  /*34c0*/  IADD3 R108, P6, R7.reuse, R136, RZ ;  /* 0x00000088076c7210 */ /* 0x041fe20007fde0ff */
[----:B------:R0:W-:Y:S03]  /*34d0*/  STL.64 [R1+0x400], R124 ;  /* 0x0004007c01007387 */ /* 0x0001e60000100a00 */
[-C--:B------:R-:W-:Y:S01]  /*34e0*/  LEA.HI.X.SX32 R109, R4, R137.reuse, 0x1, P6 ;  /* 0x00000089046d7211 */ /* 0x080fe200030f0eff */
[----:B------:R1:W-:Y:S01]  /*34f0*/  STL.64 [R1+0x6b0], R100 ;  /* 0x0006b06401007387 */ /* 0x0003e20000100a00 */
[----:B------:R-:W-:-:S03]  /*3500*/  LEA.HI.X.SX32 R103, R7, R137, 0x1, P1 ;  /* 0x0000008907677211 */ /* 0x000fc600008f0eff */
[----:B------:R2:W-:Y:S01]  /*3510*/  STL.64 [R1+0x5c8], R108 ;  /* 0x0005c86c01007387 */ /* 0x0005e20000100a00 */
[-C--:B0-----:R-:W-:Y:S01]  /*3520*/  IADD3 R124, P2, R240, R136.reuse, RZ ;  /* 0x00000088f07c7210 */ /* 0x081fe20007f5e0ff */
[----:B------:R-:W-:Y:S01]  /*3530*/  IMAD R240, R2, 0x75, RZ ;  /* 0x0000007502f07824 */ /* 0x000fe200078e02ff */
[-C--:B-1----:R-:W-:Y:S01]  /*3540*/  IADD3 R100, P5, R244, R136.reuse, RZ ;  /* 0x00000088f4647210 */ /* 0x082fe20007fbe0ff */
[----:B------:R-:W-:Y:S01]  /*3550*/  IMAD R244, R2, 0x3b, RZ ;  /* 0x0000003b02f47824 */ /* 0x000fe200078e02ff */
[----:B--2---:R-:W-:Y:S02]  /*3560*/  IADD3 R108, P6, R30, R136, RZ ;  /* 0x000000881e6c7210 */ /* 0x004fe40007fde0ff */
[-C--:B------:R-:W-:Y:S02]  /*3570*/  LEA.HI.X.SX32 R123, R240, R137.reuse, 0x1, P3 ;  /* 0x00000089f07b7211 */ /* 0x080fe400018f0eff */
[-C--:B------:R-:W-:Y:S02]  /*3580*/  LEA.HI.X.SX32 R109, R244, R137.reuse, 0x1, P6 ;  /* 0x00000089f46d7211 */ /* 0x080fe400030f0eff */
[----:B------:R-:W-:Y:S01]  /*3590*/  LEA.HI.X.SX32 R107, R30, R137, 0x1, P4 ;  /* 0x000000891e6b7211 */ /* 0x000fe200020f0eff */
[----:B------:R-:W-:Y:S01]  /*35a0*/  STL.64 [R1+0x3f8], R102 ;  /* 0x0003f86601007387 */ /* 0x000fe20000100a00 */
[----:B------:R-:W-:-:S02]  /*35b0*/  IMAD R244, R2, 0x77, RZ ;  /* 0x0000007702f47824 */ /* 0x000fc400078e02ff */
[----:B------:R-:W-:Y:S01]  /*35c0*/  IMAD R240, R2, 0xf, RZ ;  /* 0x0000000f02f07824 */ /* 0x000fe200078e02ff */
[----:B------:R-:W-:Y:S04]  /*35d0*/  STL.64 [R1+0x3f0], R122 ;  /* 0x0003f07a01007387 */ /* 0x000fe80000100a00 */
[----:B------:R0:W-:Y:S01]  /*35e0*/  STL.64 [R1+0x5c0], R108 ;  /* 0x0005c06c01007387 */ /* 0x0001e20000100a00 */
[----:B------:R-:W-:-:S03]  /*35f0*/  LEA.HI.X.SX32 R125, R244, R137, 0x1, P2 ;  /* 0x00000089f47d7211 */ /* 0x000fc600010f0eff */
[----:B------:R1:W-:Y:S01]  /*3600*/  STL.64 [R1+0x3e8], R106 ;  /* 0x0003e86a01007387 */ /* 0x0003e20000100a00 */
[----:B------:R-:W-:Y:S01]  /*3610*/  IMAD R242, R2, 0xf4, RZ ;  /* 0x000000f402f27824 */ /* 0x000fe200078e02ff */
[CC--:B0-----:R-:W-:Y:S02]  /*3620*/  IADD3 R108, P6, R31.reuse, R136.reuse, RZ ;  /* 0x000000881f6c7210 */ /* 0x0c1fe40007fde0ff */
[-C--:B-1----:R-:W-:Y:S02]  /*3630*/  IADD3 R106, P4, R32, R136.reuse, RZ ;  /* 0x00000088206a7210 */ /* 0x082fe40007f9e0ff */
[-C--:B------:R-:W-:Y:S01]  /*3640*/  LEA.HI.X.SX32 R109, R240, R137.reuse, 0x1, P6 ;  /* 0x00000089f06d7211 */ /* 0x080fe200030f0eff */
[C---:B------:R-:W-:Y:S01]  /*3650*/  IMAD R238, R2.reuse, 0xf2, RZ ;  /* 0x000000f202ee7824 */ /* 0x040fe200078e02ff */
[----:B------:R-:W-:Y:S01]  /*3660*/  LEA.HI.X.SX32 R107, R31, R137, 0x1, P4 ;  /* 0x000000891f6b7211 */ /* 0x000fe200020f0eff */
[----:B------:R-:W-:Y:S01]  /*3670*/  IMAD R244, R2, 0xf8, RZ ;  /* 0x000000f802f47824 */ /* 0x000fe200078e02ff */
[----:B------:R0:W-:Y:S01]  /*3680*/  STL.64 [R1+0x3e0], R124 ;  /* 0x0003e07c01007387 */ /* 0x0001e20000100a00 */
[----:B------:R-:W-:Y:S01]  /*3690*/  IADD3 R122, P3, R242, R136, RZ ;  /* 0x00000088f27a7210 */ /* 0x000fe20007f7e0ff */
[----:B------:R-:W-:-:S02]  /*36a0*/  IMAD R242, R2, 0xf6, RZ ;  /* 0x000000f602f27824 */ /* 0x000fc400078e02ff */
[----:B------:R-:W-:Y:S01]  /*36b0*/  STL.64 [R1+0x720], R108 ;  /* 0x0007206c01007387 */ /* 0x000fe20000100a00 */
[----:B------:R-:W-:Y:S01]  /*36c0*/  IMAD R240, R2, 0x79, RZ ;  /* 0x0000007902f07824 */ /* 0x000fe200078e02ff */
[-C--:B------:R-:W-:Y:S02]  /*36d0*/  IADD3 R102, P1, R238, R136.reuse, RZ ;  /* 0x00000088ee667210 */ /* 0x080fe40007f3e0ff */
[----:B------:R1:W-:Y:S01]  /*36e0*/  STL.64 [R1+0x6a8], R106 ;  /* 0x0006a86a01007387 */ /* 0x0003e20000100a00 */
[CC--:B0-----:R-:W-:Y:S02]  /*36f0*/  IADD3 R124, P2, R34.reuse, R136.reuse, RZ ;  /* 0x00000088227c7210 */ /* 0x0c1fe40007f5e0ff */
[-C--:B------:R-:W-:Y:S02]  /*3700*/  LEA.HI.X.SX32 R101, R34, R137.reuse, 0x1, P5 ;  /* 0x0000008922657211 */ /* 0x080fe400028f0eff */
[----:B------:R-:W-:Y:S02]  /*3710*/  LEA.HI.X.SX32 R125, R32, R137, 0x1, P2 ;  /* 0x00000089207d7211 */ /* 0x000fe400010f0eff */
[----:B------:R-:W-:-:S02]  /*3720*/  IADD3 R30, P2, R36, R136, RZ ;  /* 0x00000088241e7210 */ /* 0x000fc40007f5e0ff */
[-C--:B-1----:R-:W-:Y:S01]  /*3730*/  IADD3 R106, P4, R244, R136.reuse, RZ ;  /* 0x00000088f46a7210 */ /* 0x082fe20007f9e0ff */
[----:B------:R-:W-:Y:S01]  /*3740*/  IMAD R244, R2, 0x3d, RZ ;  /* 0x0000003d02f47824 */ /* 0x000fe200078e02ff */
[-C--:B------:R-:W-:Y:S01]  /*3750*/  IADD3 R108, P6, R242, R136.reuse, RZ ;  /* 0x00000088f26c7210 */ /* 0x080fe20007fde0ff */
[----:B------:R-:W-:Y:S01]  /*3760*/  IMAD R242, R2, 0xfc, RZ ;  /* 0x000000fc02f27824 */ /* 0x000fe200078e02ff */
[-C--:B------:R-:W-:Y:S01]  /*3770*/  LEA.HI.X.SX32 R103, R240, R137.reuse, 0x1, P1 ;  /* 0x00000089f0677211 */ /* 0x080fe200008f0eff */
[----:B------:R-:W-:Y:S01]  /*3780*/  STL.64 [R1+0x5b8], R124 ;  /* 0x0005b87c01007387 */ /* 0x000fe20000100a00 */
[-C--:B------:R-:W-:Y:S01]  /*3790*/  LEA.HI.X.SX32 R31, R244, R137.reuse, 0x1, P2 ;  /* 0x00000089f41f7211 */ /* 0x080fe200010f0eff */
[----:B------:R-:W-:Y:S01]  /*37a0*/  IMAD R244, R2, 0x1f, RZ ;  /* 0x0000001f02f47824 */ /* 0x000fe200078e02ff */
[----:B------:R-:W-:Y:S01]  /*37b0*/  IADD3 R32, P1, R242, R136, RZ ;  /* 0x00000088f2207210 */ /* 0x000fe20007f3e0ff */
[----:B------:R-:W-:Y:S01]  /*37c0*/  STL.64 [R1+0x3d8], R100 ;  /* 0x0003d86401007387 */ /* 0x000fe20000100a00 */
[----:B------:R-:W-:Y:S01]  /*37d0*/  IMAD R242, R2, 0x7b, RZ ;  /* 0x0000007b02f27824 */ /* 0x000fe200078e02ff */
[----:B------:R-:W-:-:S02]  /*37e0*/  LEA.HI.X.SX32 R123, R36, R137, 0x1, P3 ;  /* 0x00000089247b7211 */ /* 0x000fc400018f0eff */
[----:B------:R0:W-:Y:S01]  /*37f0*/  STL.64 [R1+0x3d0], R102 ;  /* 0x0003d06601007387 */ /* 0x0001e20000100a00 */
[----:B------:R-:W-:Y:S01]  /*3800*/  IMAD R238, R2, 0xfa, RZ ;  /* 0x000000fa02ee7824 */ /* 0x000fe200078e02ff */
[----:B------:R-:W-:Y:S02]  /*3810*/  MOV R240, c[0x0][0x1a4] ;  /* 0x0000690000f07a02 */ /* 0x000fe40000000f00 */
[----:B------:R1:W-:Y:S01]  /*3820*/  STL.64 [R1+0x5b0], R30 ;  /* 0x0005b01e01007387 */ /* 0x0003e20000100a00 */
[-C--:B------:R-:W-:Y:S02]  /*3830*/  LEA.HI.X.SX32 R109, R242, R137.reuse, 0x1, P6 ;  /* 0x00000089f26d7211 */ /* 0x080fe400030f0eff */
[-C--:B0-----:R-:W-:Y:S02]  /*3840*/  IADD3 R102, P2, R38, R136.reuse, RZ ;  /* 0x0000008826667210 */ /* 0x081fe40007f5e0ff */
[-C--:B-1----:R-:W-:Y:S02]  /*3850*/  IADD3 R30, P3, R40, R136.reuse, RZ ;  /* 0x00000088281e7210 */ /* 0x082fe40007f7e0ff */
[-C--:B------:R-:W-:Y:S01]  /*3860*/  LEA.HI.X.SX32 R103, R244, R137.reuse, 0x1, P2 ;  /* 0x00000089f4677211 */ /* 0x080fe200010f0eff */
[----:B------:R-:W-:Y:S01]  /*3870*/  IMAD R242, R2, 0x7d, RZ ;  /* 0x0000007d02f27824 */ /* 0x000fe200078e02ff */
[-C--:B------:R-:W-:Y:S01]  /*3880*/  LEA.HI.X.SX32 R31, R38, R137.reuse, 0x1, P3 ;  /* 0x00000089261f7211 */ /* 0x080fe200018f0eff */
[----:B------:R-:W-:Y:S01]  /*3890*/  IMAD R244, R2, 0x3f, RZ ;  /* 0x0000003f02f47824 */ /* 0x000fe200078e02ff */
[-C--:B------:R-:W-:Y:S01]  /*38a0*/  IADD3 R100, P5, R238, R136.reuse, RZ ;  /* 0x00000088ee647210 */ /* 0x080fe20007fbe0ff */
[----:B------:R-:W-:Y:S01]  /*38b0*/  STL.64 [R1+0x3c8], R122 ;  /* 0x0003c87a01007387 */ /* 0x000fe20000100a00 */
[-C--:B------:R-:W-:Y:S01]  /*38c0*/  IADD3 R34, P6, R41, R136.reuse, RZ ;  /* 0x0000008829227210 */ /* 0x080fe20007fde0ff */
[----:B------:R-:W-:Y:S01]  /*38d0*/  IMAD.SHL.U32 R240, R240, 0x4, RZ ;  /* 0x00000004f0f07824 */ /* 0x000fe200078e00ff */
[----:B------:R-:W-:Y:S01]  /*38e0*/  LEA.HI.X.SX32 R107, R40, R137, 0x1, P4 ;  /* 0x00000089286b7211 */ /* 0x000fe200020f0eff */
[----:B------:R0:W-:Y:S01]  /*38f0*/  STL.64 [R1+0x6a0], R102 ;  /* 0x0006a06601007387 */ /* 0x0001e20000100a00 */
[----:B------:R-:W-:-:S03]  /*3900*/  LEA R36, P4, R2, R136, 0x3 ;  /* 0x0000008802247211 */ /* 0x000fc600078818ff */
[----:B------:R-:W-:Y:S01]  /*3910*/  STL.64 [R1+0x3c0], R108 ;  /* 0x0003c06c01007387 */ /* 0x000fe20000100a00 */
[-C--:B------:R-:W-:Y:S02]  /*3920*/  LEA.HI.X.SX32 R101, R242, R137.reuse, 0x1, P5 ;  /* 0x00000089f2657211 */ /* 0x080fe400028f0eff */
[-C--:B------:R-:W-:Y:S01]  /*3930*/  LEA.HI.X.SX32 R35, R244, R137.reuse, 0x1, P6 ;  /* 0x00000089f4237211 */ /* 0x080fe200030f0eff */
[----:B------:R1:W-:Y:S01]  /*3940*/  STL.64 [R1+0x5a8], R30 ;  /* 0x0005a81e01007387 */ /* 0x0003e20000100a00 */
[----:B------:R-:W-:Y:S01]  /*3950*/  IMAD.MOV.U32 R244, RZ, RZ, c[0x0][0x1a4] ;  /* 0x00006900fff47624 */ /* 0x000fe200078e00ff */
[-C--:B------:R-:W-:Y:S02]  /*3960*/  LEA.HI.X.SX32 R37, R240, R137.reuse, 0x1, P4 ;  /* 0x00000089f0257211 */ /* 0x080fe400020f0eff */
[----:B0-----:R-:W-:Y:S01]  /*3970*/  IADD3 R102, P2, R42, R136, RZ ;  /* 0x000000882a667210 */ /* 0x001fe20007f5e0ff */
[----:B------:R-:W-:Y:S01]  /*3980*/  IMAD.MOV.U32 R240, RZ, RZ, c[0x0][0x1a4] ;  /* 0x00006900fff07624 */ /* 0x000fe200078e00ff */
[-C--:B------:R-:W-:Y:S01]  /*3990*/  LEA.HI.X.SX32 R33, R41, R137.reuse, 0x1, P1 ;  /* 0x0000008929217211 */ /* 0x080fe200008f0eff */
[----:B------:R-:W-:Y:S01]  /*39a0*/  STL.64 [R1+0x3b8], R106 ;  /* 0x0003b86a01007387 */ /* 0x000fe20000100a00 */
[----:B------:R-:W-:-:S02]  /*39b0*/  LEA.HI.X.SX32 R103, R2, R137, 0x1, P2 ;  /* 0x0000008902677211 */ /* 0x000fc400010f0eff */
[-C--:B-1----:R-:W-:Y:S01]  /*39c0*/  LEA R30, P3, R2, R136.reuse, 0x2 ;  /* 0x00000088021e7211 */ /* 0x082fe200078610ff */
[----:B------:R0:W-:Y:S01]  /*39d0*/  STL.64 [R1+0x3b0], R100 ;  /* 0x0003b06401007387 */ /* 0x0001e20000100a00 */
[----:B------:R-:W-:Y:S02]  /*39e0*/  IMAD R242, R0, 0x82, RZ ;  /* 0x0000008200f27824 */ /* 0x000fe400078e02ff */
[----:B------:R-:W-:Y:S01]  /*39f0*/  LEA.HI.X.SX32 R31, R42, R137, 0x1, P3 ;  /* 0x000000892a1f7211 */ /* 0x000fe200018f0eff */
[----:B------:R1:W-:Y:S01]  /*3a00*/  STL.64 [R1+0x5a0], R34 ;  /* 0x0005a02201007387 */ /* 0x0003e20000100a00 */
[----:B------:R-:W-:Y:S02]  /*3a10*/  SHF.L.U32 R244, R244, 0x3, RZ ;  /* 0x00000003f4f47819 */ /* 0x000fe400000006ff */
[----:B------:R-:W-:Y:S01]  /*3a20*/  SHF.L.U32 R240, R240, 0x4, RZ ;  /* 0x00000004f0f07819 */ /* 0x000fe200000006ff */
[----:B------:R2:W-:Y:S01]  /*3a30*/  STL.64 [R1+0x3a8], R32 ;  /* 0x0003a82001007387 */ /* 0x0005e20000100a00 */
[----:B0-----:R-:W-:-:S03]  /*3a40*/  LEA R100, P5, R2, R136, 0x4 ;  /* 0x0000008802647211 */ /* 0x001fc600078a20ff */
[----:B------:R-:W-:Y:S01]  /*3a50*/  STL.64 [R1+0x790], R102 ;  /* 0x0007906601007387 */ /* 0x000fe20000100a00 */
[----:B-1----:R-:W-:-:S03]  /*3a60*/  LEA R34, P6, R2, R136, 0x5 ;  /* 0x0000008802227211 */ /* 0x002fc600078c28ff */
[----:B------:R-:W-:Y:S01]  /*3a70*/  STL.64 [R1+0x788], R30 ;  /* 0x0007881e01007387 */ /* 0x000fe20000100a00 */
[-C--:B------:R-:W-:Y:S02]  /*3a80*/  LEA.HI.X.SX32 R101, R244, R137.reuse, 0x1, P5 ;  /* 0x00000089f4657211 */ /* 0x080fe400028f0eff */
[----:B------:R-:W-:Y:S01]  /*3a90*/  LEA.HI.X.SX32 R35, R240, R137, 0x1, P6 ;  /* 0x00000089f0237211 */ /* 0x000fe200030f0eff */
[----:B------:R4:W-:Y:S01]  /*3aa0*/  STL.64 [R1+0x778], R36 ;  /* 0x0007782401007387 */ /* 0x0009e20000100a00 */
[----:B------:R-:W-:Y:S02]  /*3ab0*/  MOV R244, c[0x0][0x1a4] ;  /* 0x0000690000f47a02 */ /* 0x000fe40000000f00 */
[----:B--2---:R-:W-:Y:S01]  /*3ac0*/  LEA R32, P1, R2, R136, 0x6 ;  /* 0x0000008802207211 */ /* 0x004fe200078230ff */
[----:B------:R-:W-:Y:S01]  /*3ad0*/  STL.64 [R1+0x758], R100 ;  /* 0x0007586401007387 */ /* 0x000fe20000100a00 */
[----:B------:R-:W-:Y:S02]  /*3ae0*/  SHF.L.U32 R244, R244, 0x5, RZ ;  /* 0x00000005f4f47819 */ /* 0x000fe400000006ff */
[----:B----4-:R-:W-:Y:S01]  /*3af0*/  IADD3 R36, P4, R242, R138, RZ ;  /* 0x0000008af2247210 */ /* 0x010fe20007f9e0ff */
[----:B------:R-:W-:Y:S01]  /*3b00*/  IMAD R242, R0, 0x86, RZ ;  /* 0x0000008600f27824 */ /* 0x000fe200078e02ff */
[----:B------:R0:W-:Y:S01]  /*3b10*/  STL.64 [R1+0x718], R34 ;  /* 0x0007182201007387 */ /* 0x0001e20000100a00 */
[----:B------:R-:W-:-:S02]  /*3b20*/  MOV R238, c[0x0][0x1a4] ;  /* 0x0000690000ee7a02 */ /* 0x000fc40000000f00 */
[----:B------:R-:W-:Y:S02]  /*3b30*/  LEA.HI.X.SX32 R33, R244, R137, 0x1, P1 ;  /* 0x00000089f4217211 */ /* 0x000fe400008f0eff */
[----:B------:R-:W-:Y:S01]  /*3b40*/  MOV R244, c[0x0][0x1a4] ;  /* 0x0000690000f47a02 */ /* 0x000fe20000000f00 */
[----:B------:R-:W-:Y:S01]  /*3b50*/  IMAD R238, R238, 0xfe, RZ ;  /* 0x000000feeeee7824 */ /* 0x000fe200078e02ff */
[----:B0-----:R-:W-:Y:S01]  /*3b60*/  IADD3 R34, P6, R242, R138, RZ ;  /* 0x0000008af2227210 */ /* 0x001fe20007fde0ff */
[----:B------:R-:W-:Y:S01]  /*3b70*/  IMAD.MOV.U32 R242, RZ, RZ, c[0x0][0x1a4] ;  /* 0x00006900fff27624 */ /* 0x000fe200078e00ff */
[----:B------:R-:W-:Y:S01]  /*3b80*/  LEA R38, P2, R2, R136, 0x7 ;  /* 0x0000008802267211 */ /* 0x000fe200078438ff */
[----:B------:R-:W-:-:S03]  /*3b90*/  IMAD R240, R0, 0x88, RZ ;  /* 0x0000008800f07824 */ /* 0x000fc600078e02ff */
[----:B------:R-:W-:Y:S01]  /*3ba0*/  SHF.L.U32 R242, R242, 0x6, RZ ;  /* 0x00000006f2f27819 */ /* 0x000fe200000006ff */
[----:B------:R-:W-:Y:S01]  /*3bb0*/  IMAD R244, R244, 0x7f, RZ ;  /* 0x0000007ff4f47824 */ /* 0x000fe200078e02ff */
[----:B------:R-:W-:Y:S01]  /*3bc0*/  IADD3 R30, P3, R238, R136, RZ ;  /* 0x00000088ee1e7210 */ /* 0x000fe20007f7e0ff */
[----:B------:R0:W-:Y:S01]  /*3bd0*/  STL.64 [R1+0x698], R32 ;  /* 0x0006982001007387 */ /* 0x0001e20000100a00 */
[-C--:B------:R-:W-:Y:S01]  /*3be0*/  LEA.HI.X.SX32 R39, R242, R137.reuse, 0x1, P2 ;  /* 0x00000089f2277211 */ /* 0x080fe200010f0eff */
[----:B------:R-:W-:Y:S01]  /*3bf0*/  IMAD R238, R0, 0x84, RZ ;  /* 0x0000008400ee7824 */ /* 0x000fe200078e02ff */
[----:B------:R-:W-:Y:S01]  /*3c00*/  LEA.HI.X.SX32 R31, R244, R137, 0x1, P3 ;  /* 0x00000089f41f7211 */ /* 0x000fe200018f0eff */
[----:B------:R-:W-:Y:S02]  /*3c10*/  IMAD R244, R0, 0x21, RZ ;  /* 0x0000002100f47824 */ /* 0x000fe400078e02ff */
[----:B------:R1:W-:Y:S01]  /*3c20*/  STL.64 [R1+0x598], R38 ;  /* 0x0005982601007387 */ /* 0x0003e20000100a00 */
[----:B------:R-:W-:-:S02]  /*3c30*/  IADD3 R2, P5, R238, R138, RZ ;  /* 0x0000008aee027210 */ /* 0x000fc40007fbe0ff */
[-C--:B0-----:R-:W-:Y:S01]  /*3c40*/  IADD3 R32, P1, R240, R138.reuse, RZ ;  /* 0x0000008af0207210 */ /* 0x081fe20007f3e0ff */
[C---:B------:R-:W-:Y:S02]  /*3c50*/  IMAD R240, R0.reuse, 0x41, RZ ;  /* 0x0000004100f07824 */ /* 0x040fe400078e02ff */
[C---:B------:R-:W-:Y:S01]  /*3c60*/  IMAD R238, R0.reuse, 0x8a, RZ ;  /* 0x0000008a00ee7824 */ /* 0x040fe200078e02ff */
[C---:B-1----:R-:W-:Y:S01]  /*3c70*/  IADD3 R38, P2, R43.reuse, R138, RZ ;  /* 0x0000008a2b267210 */ /* 0x042fe20007f5e0ff */
[----:B------:R-:W-:Y:S01]  /*3c80*/  IMAD R242, R0, 0x8c, RZ ;  /* 0x0000008c00f27824 */ /* 0x000fe200078e02ff */
[-C--:B------:R-:W-:Y:S02]  /*3c90*/  LEA.HI.X.SX32 R37, R240, R139.reuse, 0x1, P4 ;  /* 0x0000008bf0257211 */ /* 0x080fe400020f0eff */
        /* <DEDUP_REMOVED lines=10> */
[----:B--2---:R-:W-:-:S02]  /*3d40*/  IADD3 R38, P2, R46, R138, RZ ;  /* 0x0000008a2e267210 */ /* 0x004fc40007f5e0ff */
[-C--:B------:R-:W-:Y:S01]  /*3d50*/  LEA.HI.X.SX32 R35, R238, R139.reuse, 0x1, P6 ;  /* 0x0000008bee237211 */ /* 0x080fe200030f0eff */
[----:B------:R-:W-:Y:S01]  /*3d60*/  IMAD R244, R0, 0x90, RZ ;  /* 0x0000009000f47824 */ /* 0x000fe200078e02ff */
[-C--:B------:R-:W-:Y:S01]  /*3d70*/  LEA.HI.X.SX32 R39, R242, R139.reuse, 0x1, P2 ;  /* 0x0000008bf2277211 */ /* 0x080fe200010f0eff */
[----:B------:R-:W-:Y:S01]  /*3d80*/  IMAD R240, R0, 0x8e, RZ ;  /* 0x0000008e00f07824 */ /* 0x000fe200078e02ff */
[-C--:B0-----:R-:W-:Y:S01]  /*3d90*/  IADD3 R2, P5, R47, R138.reuse, RZ ;  /* 0x0000008a2f027210 */ /* 0x081fe20007fbe0ff */
[----:B------:R0:W-:Y:S03]  /*3da0*/  STL.64 [R1+0x188], R34 ;  /* 0x0001882201007387 */ /* 0x0001e60000100a00 */
[----:B------:R-:W-:Y:S01]  /*3db0*/  LEA.HI.X.SX32 R3, R46, R139, 0x1, P5 ;  /* 0x0000008b2e037211 */ /* 0x000fe200028f0eff */
[----:B------:R1:W-:Y:S04]  /*3dc0*/  STL.64 [R1+0x318], R38 ;  /* 0x0003182601007387 */ /* 0x0003e80000100a00 */
[----:B------:R2:W-:Y:S01]  /*3dd0*/  STL.64 [R1+0x290], R2 ;  /* 0x0002900201007387 */ /* 0x0005e20000100a00 */
[-C--:B0-----:R-:W-:Y:S01]  /*3de0*/  IADD3 R34, P6, R240, R138.reuse, RZ ;  /* 0x0000008af0227210 */ /* 0x081fe20007fde0ff */
[----:B------:R-:W-:Y:S01]  /*3df0*/  IMAD R240, R0, 0x45, RZ ;  /* 0x0000004500f07824 */ /* 0x000fe200078e02ff */
[-C--:B-1----:R-:W-:Y:S01]  /*3e00*/  IADD3 R38, P2, R244, R138.reuse, RZ ;  /* 0x0000008af4267210 */ /* 0x082fe20007f5e0ff */
[----:B------:R-:W-:Y:S01]  /*3e10*/  IMAD R244, R0, 0x23, RZ ;  /* 0x0000002300f47824 */ /* 0x000fe200078e02ff */
[----:B--2---:R-:W-:-:S02]  /*3e20*/  IADD3 R2, P5, R48, R138, RZ ;  /* 0x0000008a30027210 */ /* 0x004fc40007fbe0ff */
[-C--:B------:R-:W-:Y:S02]  /*3e30*/  LEA.HI.X.SX32 R33, R47, R139.reuse, 0x1, P1 ;  /* 0x0000008b2f217211 */ /* 0x080fe400008f0eff */
[-C--:B------:R-:W-:Y:S01]  /*3e40*/  LEA.HI.X.SX32 R3, R244, R139.reuse, 0x1, P5 ;  /* 0x0000008bf4037211 */ /* 0x080fe200028f0eff */
[----:B------:R-:W-:Y:S01]  /*3e50*/  IMAD R244, R0, 0x47, RZ ;  /* 0x0000004700f47824 */ /* 0x000fe200078e02ff */
[-C--:B------:R-:W-:Y:S02]  /*3e60*/  LEA.HI.X.SX32 R31, R240, R139.reuse, 0x1, P3 ;  /* 0x0000008bf01f7211 */ /* 0x080fe400018f0eff */
[-C--:B------:R-:W-:Y:S01]  /*3e70*/  LEA.HI.X.SX32 R37, R48, R139.reuse, 0x1, P4 ;  /* 0x0000008b30257211 */ /* 0x080fe200020f0eff */
[----:B------:R-:W-:Y:S01]  /*3e80*/  STL.64 [R1+0x180], R32 ;  /* 0x0001802001007387 */ /* 0x000fe20000100a00 */
[----:B------:R-:W-:Y:S01]  /*3e90*/  LEA.HI.X.SX32 R35, R244, R139, 0x1, P6 ;  /* 0x0000008bf4237211 */ /* 0x000fe200030f0eff */
[C---:B------:R-:W-:Y:S02]  /*3ea0*/  IMAD R240, R0.reuse, 0x9, RZ ;  /* 0x0000000900f07824 */ /* 0x040fe400078e02ff */
[----:B------:R-:W-:Y:S04]  /*3eb0*/  STL.64 [R1+0x178], R30 ;  /* 0x0001781e01007387 */ /* 0x000fe80000100a00 */
[----:B------:R0:W-:Y:S04]  /*3ec0*/  STL.64 [R1+0x288], R2 ;  /* 0x0002880201007387 */ /* 0x0001e80000100a00 */
[----:B------:R1:W-:Y:S01]  /*3ed0*/  STL.64 [R1+0x170], R36 ;  /* 0x0001702401007387 */ /* 0x0003e20000100a00 */
[----:B------:R-:W-:-:S03]  /*3ee0*/  IMAD R242, R0, 0x94, RZ ;  /* 0x0000009400f27824 */ /* 0x000fc600078e02ff */
[----:B------:R2:W-:Y:S01]  /*3ef0*/  STL.64 [R1+0x168], R34 ;  /* 0x0001682201007387 */ /* 0x0005e20000100a00 */
[CC--:B0-----:R-:W-:Y:S02]  /*3f00*/  IADD3 R2, P5, R49.reuse, R138.reuse, RZ ;  /* 0x0000008a31027210 */ /* 0x0c1fe40007fbe0ff */
[-C--:B-1----:R-:W-:Y:S02]  /*3f10*/  IADD3 R36, P4, R50, R138.reuse, RZ ;  /* 0x0000008a32247210 */ /* 0x082fe40007f9e0ff */
[-C--:B------:R-:W-:Y:S02]  /*3f20*/  LEA.HI.X.SX32 R3, R240, R139.reuse, 0x1, P5 ;  /* 0x0000008bf0037211 */ /* 0x080fe400028f0eff */
[-C--:B--2---:R-:W-:Y:S01]  /*3f30*/  IADD3 R34, P6, R52, R138.reuse, RZ ;  /* 0x0000008a34227210 */ /* 0x084fe20007fde0ff */
[C---:B------:R-:W-:Y:S01]  /*3f40*/  IMAD R238, R0.reuse, 0x92, RZ ;  /* 0x0000009200ee7824 */ /* 0x040fe200078e02ff */
[-C--:B------:R-:W-:Y:S01]  /*3f50*/  LEA.HI.X.SX32 R37, R49, R139.reuse, 0x1, P4 ;  /* 0x0000008b31257211 */ /* 0x080fe200020f0eff */
[----:B------:R-:W-:Y:S01]  /*3f60*/  IMAD R244, R0, 0x98, RZ ;  /* 0x0000009800f47824 */ /* 0x000fe200078e02ff */
[-C--:B------:R-:W-:Y:S01]  /*3f70*/  LEA.HI.X.SX32 R35, R50, R139.reuse, 0x1, P6 ;  /* 0x0000008b32237211 */ /* 0x080fe200030f0eff */
[----:B------:R0:W-:Y:S01]  /*3f80*/  STL.64 [R1+0x358], R2 ;  /* 0x0003580201007387 */ /* 0x0001e20000100a00 */
[-C--:B------:R-:W-:Y:S01]  /*3f90*/  IADD3 R30, P3, R242, R138.reuse, RZ ;  /* 0x0000008af21e7210 */ /* 0x080fe20007f7e0ff */
[----:B------:R-:W-:Y:S01]  /*3fa0*/  IMAD R242, R0, 0x96, RZ ;  /* 0x0000009600f27824 */ /* 0x000fe200078e02ff */
[----:B------:R-:W-:Y:S01]  /*3fb0*/  IADD3 R32, P1, R238, R138, RZ ;  /* 0x0000008aee207210 */ /* 0x000fe20007f3e0ff */
[----:B------:R1:W-:Y:S01]  /*3fc0*/  STL.64 [R1+0x310], R36 ;  /* 0x0003102401007387 */ /* 0x0003e20000100a00 */
[----:B------:R-:W-:Y:S01]  /*3fd0*/  IMAD R240, R0, 0x49, RZ ;  /* 0x0000004900f07824 */ /* 0x000fe200078e02ff */
[-C--:B------:R-:W-:Y:S01]  /*3fe0*/  LEA.HI.X.SX32 R39, R52, R139.reuse, 0x1, P2 ;  /* 0x0000008b34277211 */ /* 0x080fe200010f0eff */
[----:B------:R-:W-:Y:S01]  /*3ff0*/  IMAD R238, R0, 0x9a, RZ ;  /* 0x0000009a00ee7824 */ /* 0x000fe200078e02ff */
[----:B------:R2:W-:Y:S02]  /*4000*/  STL.64 [R1+0x280], R34 ;  /* 0x0002802201007387 */ /* 0x0005e40000100a00 */
[----:B------:R-:W-:-:S02]  /*4010*/  LEA.HI.X.SX32 R33, R240, R139, 0x1, P1 ;  /* 0x0000008bf0217211 */ /* 0x000fc400008f0eff */
[-C--:B0-----:R-:W-:Y:S02]  /*4020*/  IADD3 R2, P5, R242, R138.reuse, RZ ;  /* 0x0000008af2027210 */ /* 0x081fe40007fbe0ff */
[-C--:B-1----:R-:W-:Y:S01]  /*4030*/  IADD3 R36, P4, R244, R138.reuse, RZ ;  /* 0x0000008af4247210 */ /* 0x082fe20007f9e0ff */
[----:B------:R-:W-:Y:S01]  /*4040*/  IMAD R244, R0, 0x25, RZ ;  /* 0x0000002500f47824 */ /* 0x000fe200078e02ff */
[-C--:B--2---:R-:W-:Y:S01]  /*4050*/  IADD3 R34, P6, R54, R138.reuse, RZ ;  /* 0x0000008a36227210 */ /* 0x084fe20007fde0ff */
[----:B------:R-:W-:Y:S01]  /*4060*/  IMAD R242, R0, 0x9c, RZ ;  /* 0x0000009c00f27824 */ /* 0x000fe200078e02ff */
[----:B------:R0:W-:Y:S02]  /*4070*/  STL.64 [R1+0x160], R38 ;  /* 0x0001602601007387 */ /* 0x0001e40000100a00 */
[-C--:B------:R-:W-:Y:S02]  /*4080*/  LEA.HI.X.SX32 R35, R244, R139.reuse, 0x1, P6 ;  /* 0x0000008bf4237211 */ /* 0x080fe400030f0eff */
[----:B------:R-:W-:Y:S01]  /*4090*/  LEA.HI.X.SX32 R31, R54, R139, 0x1, P3 ;  /* 0x0000008b361f7211 */ /* 0x000fe200018f0eff */
[----:B------:R1:W-:Y:S01]  /*40a0*/  STL.64 [R1+0x158], R32 ;  /* 0x0001582001007387 */ /* 0x0003e20000100a00 */
[----:B0-----:R-:W-:Y:S01]  /*40b0*/  IADD3 R38, P2, R238, R138, RZ ;  /* 0x0000008aee267210 */ /* 0x001fe20007f5e0ff */
[----:B------:R-:W-:-:S02]  /*40c0*/  IMAD R238, R0, 0x4b, RZ ;  /* 0x0000004b00ee7824 */ /* 0x000fc400078e02ff */
[----:B------:R0:W-:Y:S01]  /*40d0*/  STL.64 [R1+0x278], R34 ;  /* 0x0002782201007387 */ /* 0x0001e20000100a00 */
[-C--:B-1----:R-:W-:Y:S01]  /*40e0*/  IADD3 R32, P1, R242, R138.reuse, RZ ;  /* 0x0000008af2207210 */ /* 0x082fe20007f3e0ff */
[----:B------:R-:W-:Y:S01]  /*40f0*/  IMAD R242, R0, 0x13, RZ ;  /* 0x0000001300f27824 */ /* 0x000fe200078e02ff */
[-C--:B------:R-:W-:Y:S01]  /*4100*/  LEA.HI.X.SX32 R3, R238, R139.reuse, 0x1, P5 ;  /* 0x0000008bee037211 */ /* 0x080fe200028f0eff */
[----:B------:R1:W-:Y:S01]  /*4110*/  STL.64 [R1+0x150], R30 ;  /* 0x0001501e01007387 */ /* 0x0003e20000100a00 */
[C---:B------:R-:W-:Y:S01]  /*4120*/  IMAD R240, R0.reuse, 0x9e, RZ ;  /* 0x0000009e00f07824 */ /* 0x040fe200078e02ff */
[----:B0-----:R-:W-:Y:S01]  /*4130*/  IADD3 R34, P6, R55, R138, RZ ;  /* 0x0000008a37227210 */ /* 0x001fe20007fde0ff */
[----:B------:R-:W-:Y:S01]  /*4140*/  IMAD R244, R0, 0xa0, RZ ;  /* 0x000000a000f47824 */ /* 0x000fe200078e02ff */
[----:B------:R0:W-:Y:S02]  /*4150*/  STL.64 [R1+0x148], R2 ;  /* 0x0001480201007387 */ /* 0x0001e40000100a00 */
[----:B------:R-:W-:-:S02]  /*4160*/  LEA.HI.X.SX32 R35, R242, R139, 0x1, P6 ;  /* 0x0000008bf2237211 */ /* 0x000fc400030f0eff */
[----:B-1----:R-:W-:-:S04]  /*4170*/  IADD3 R30, P3, R60, R138, RZ ;  /* 0x0000008a3c1e7210 */ /* 0x002fc80007f7e0ff */
[-C--:B------:R-:W-:Y:S01]  /*4180*/  LEA.HI.X.SX32 R31, R55, R139.reuse, 0x1, P3 ;  /* 0x0000008b371f7211 */ /* 0x080fe200018f0eff */
[----:B------:R1:W-:Y:S01]  /*4190*/  STL.64 [R1+0x308], R34 ;  /* 0x0003082201007387 */ /* 0x0003e20000100a00 */
[-C--:B0-----:R-:W-:Y:S01]  /*41a0*/  IADD3 R2, P5, R240, R138.reuse, RZ ;  /* 0x0000008af0027210 */ /* 0x081fe20007fbe0ff */
[----:B------:R-:W-:Y:S02]  /*41b0*/  IMAD R240, R0, 0x4d, RZ ;  /* 0x0000004d00f07824 */ /* 0x000fe400078e02ff */
[----:B------:R0:W-:Y:S01]  /*41c0*/  STL.64 [R1+0x270], R30 ;  /* 0x0002701e01007387 */ /* 0x0001e20000100a00 */
[-C--:B------:R-:W-:Y:S01]  /*41d0*/  LEA.HI.X.SX32 R37, R60, R139.reuse, 0x1, P4 ;  /* 0x0000008b3c257211 */ /* 0x080fe200020f0eff */
[----:B------:R-:W-:Y:S01]  /*41e0*/  IMAD R242, R0, 0xa4, RZ ;  /* 0x000000a400f27824 */ /* 0x000fe200078e02ff */
[-C--:B------:R-:W-:Y:S02]  /*41f0*/  LEA.HI.X.SX32 R39, R240, R139.reuse, 0x1, P2 ;  /* 0x0000008bf0277211 */ /* 0x080fe400010f0eff */
[-C--:B-1----:R-:W-:Y:S01]  /*4200*/  IADD3 R34, P6, R244, R138.reuse, RZ ;  /* 0x0000008af4227210 */ /* 0x082fe20007fde0ff */
[----:B------:R-:W-:Y:S01]  /*4210*/  IMAD R244, R0, 0x27, RZ ;  /* 0x0000002700f47824 */ /* 0x000fe200078e02ff */
[C---:B0-----:R-:W-:Y:S01]  /*4220*/  IADD3 R30, P3, R61.reuse, R138, RZ ;  /* 0x0000008a3d1e7210 */ /* 0x041fe20007f7e0ff */
[----:B------:R-:W-:Y:S03]  /*4230*/  STL.64 [R1+0x140], R36 ;  /* 0x0001402401007387 */ /* 0x000fe60000100a00 */
[-C--:B------:R-:W-:Y:S01]  /*4240*/  LEA.HI.X.SX32 R31, R244, R139.reuse, 0x1, P3 ;  /* 0x0000008bf41f7211 */ /* 0x080fe200018f0eff */
[----:B------:R0:W-:Y:S01]  /*4250*/  STL.64 [R1+0x138], R38 ;  /* 0x0001382601007387 */ /* 0x0001e20000100a00 */
[----:B------:R-:W-:Y:S01]  /*4260*/  IMAD R244, R0, 0x5, RZ ;  /* 0x0000000500f47824 */ /* 0x000fe200078e02ff */
[----:B------:R-:W-:-:S02]  /*4270*/  LEA.HI.X.SX32 R33, R61, R139, 0x1, P1 ;  /* 0x0000008b3d217211 */ /* 0x000fc400008f0eff */
[----:B------:R1:W-:Y:S01]  /*4280*/  STL.64 [R1+0x268], R30 ;  /* 0x0002681e01007387 */ /* 0x0003e20000100a00 */
[-C--:B0-----:R-:W-:Y:S01]  /*4290*/  IADD3 R38, P2, R242, R138.reuse, RZ ;  /* 0x0000008af2267210 */ /* 0x081fe20007f5e0ff */
[----:B------:R-:W-:Y:S01]  /*42a0*/  IMAD R242, R0, 0x4f, RZ ;  /* 0x0000004f00f27824 */ /* 0x000fe200078e02ff */
[----:B-1----:R-:W-:-:S04]  /*42b0*/  IADD3 R30, P3, R62, R138, RZ ;  /* 0x0000008a3e1e7210 */ /* 0x002fc80007f7e0ff */
[-C--:B------:R-:W-:Y:S02]  /*42c0*/  LEA.HI.X.SX32 R3, R242, R139.reuse, 0x1, P5 ;  /* 0x0000008bf2037211 */ /* 0x080fe400028f0eff */
[----:B------:R-:W-:Y:S01]  /*42d0*/  LEA.HI.X.SX32 R31, R244, R139, 0x1, P3 ;  /* 0x0000008bf41f7211 */ /* 0x000fe200018f0eff */
[----:B------:R0:W-:Y:S04]  /*42e0*/  STL.64 [R1+0x130], R32 ;  /* 0x0001302001007387 */ /* 0x0001e80000100a00 */
[----:B------:R1:W-:Y:S04]  /*42f0*/  STL.64 [R1+0x128], R2 ;  /* 0x0001280201007387 */ /* 0x0003e80000100a00 */
[----:B------:R2:W-:Y:S01]  /*4300*/  STL.64 [R1+0x378], R30 ;  /* 0x0003781e01007387 */ /* 0x0005e20000100a00 */
[----:B0-----:R-:W-:-:S02]  /*4310*/  IADD3 R32, P1, R64, R138, RZ ;  /* 0x0000008a40207210 */ /* 0x001fc40007f3e0ff */
[CC--:B-1----:R-:W-:Y:S02]  /*4320*/  IADD3 R2, P5, R65.reuse, R138.reuse, RZ ;  /* 0x0000008a41027210 */ /* 0x0c2fe40007fbe0ff */
[-C--:B------:R-:W-:Y:S02]  /*4330*/  LEA.HI.X.SX32 R33, R62, R139.reuse, 0x1, P1 ;  /* 0x0000008b3e217211 */ /* 0x080fe400008f0eff */
[-C--:B--2---:R-:W-:Y:S01]  /*4340*/  IADD3 R30, P3, R66, R138.reuse, RZ ;  /* 0x0000008a421e7210 */ /* 0x084fe20007f7e0ff */
[----:B------:R-:W-:Y:S01]  /*4350*/  IMAD R238, R0, 0xa2, RZ ;  /* 0x000000a200ee7824 */ /* 0x000fe200078e02ff */
[-C--:B------:R-:W-:Y:S01]  /*4360*/  LEA.HI.X.SX32 R3, R64, R139.reuse, 0x1, P5 ;  /* 0x0000008b40037211 */ /* 0x080fe200028f0eff */
[C---:B------:R-:W-:Y:S01]  /*4370*/  IMAD R244, R0.reuse, 0xa8, RZ ;  /* 0x000000a800f47824 */ /* 0x040fe200078e02ff */
[-C--:B------:R-:W-:Y:S01]  /*4380*/  LEA.HI.X.SX32 R31, R65, R139.reuse, 0x1, P3 ;  /* 0x0000008b411f7211 */ /* 0x080fe200018f0eff */
[----:B------:R0:W-:Y:S01]  /*4390*/  STL.64 [R1+0x350], R32 ;  /* 0x0003502001007387 */ /* 0x0001e20000100a00 */
[----:B------:R-:W-:Y:S01]  /*43a0*/  IMAD R242, R0, 0xa6, RZ ;  /* 0x000000a600f27824 */ /* 0x000fe200078e02ff */
[----:B------:R-:W-:Y:S01]  /*43b0*/  IADD3 R36, P4, R238, R138, RZ ;  /* 0x0000008aee247210 */ /* 0x000fe20007f9e0ff */
[----:B------:R-:W-:Y:S01]  /*43c0*/  IMAD R240, R0, 0x51, RZ ;  /* 0x0000005100f07824 */ /* 0x000fe200078e02ff */
[----:B------:R1:W-:Y:S01]  /*43d0*/  STL.64 [R1+0x300], R2 ;  /* 0x0003000201007387 */ /* 0x0003e20000100a00 */
[----:B------:R-:W-:-:S03]  /*43e0*/  LEA.HI.X.SX32 R35, R66, R139, 0x1, P6 ;  /* 0x0000008b42237211 */ /* 0x000fc600030f0eff */
[----:B------:R2:W-:Y:S01]  /*43f0*/  STL.64 [R1+0x260], R30 ;  /* 0x0002601e01007387 */ /* 0x0005e20000100a00 */
[----:B------:R-:W-:Y:S01]  /*4400*/  IMAD R238, R0, 0xaa, RZ ;  /* 0x000000aa00ee7824 */ /* 0x000fe200078e02ff */
[-C--:B------:R-:W-:Y:S02]  /*4410*/  LEA.HI.X.SX32 R37, R240, R139.reuse, 0x1, P4 ;  /* 0x0000008bf0257211 */ /* 0x080fe400020f0eff */
[-C--:B0-----:R-:W-:Y:S02]  /*4420*/  IADD3 R32, P1, R242, R138.reuse, RZ ;  /* 0x0000008af2207210 */ /* 0x081fe40007f3e0ff */
[-C--:B-1----:R-:W-:Y:S01]  /*4430*/  IADD3 R2, P5, R244, R138.reuse, RZ ;  /* 0x0000008af4027210 */ /* 0x082fe20007fbe0ff */
[C---:B------:R-:W-:Y:S01]  /*4440*/  IMAD R244, R0.reuse, 0x29, RZ ;  /* 0x0000002900f47824 */ /* 0x040fe200078e02ff */
[----:B--2---:R-:W-:Y:S01]  /*4450*/  IADD3 R30, P3, R67, R138, RZ ;  /* 0x0000008a431e7210 */ /* 0x004fe20007f7e0ff */
[----:B------:R-:W-:Y:S01]  /*4460*/  IMAD R242, R0, 0xac, RZ ;  /* 0x000000ac00f27824 */ /* 0x000fe200078e02ff */
[----:B------:R0:W-:Y:S02]  /*4470*/  STL.64 [R1+0x120], R34 ;  /* 0x0001202201007387 */ /* 0x0001e40000100a00 */
[----:B------:R-:W-:-:S02]  /*4480*/  LEA.HI.X.SX32 R31, R244, R139, 0x1, P3 ;  /* 0x0000008bf41f7211 */ /* 0x000fc400018f0eff */
[----:B------:R-:W-:Y:S01]  /*4490*/  LEA.HI.X.SX32 R39, R67, R139, 0x1, P2 ;  /* 0x0000008b43277211 */ /* 0x000fe200010f0eff */
[----:B------:R1:W-:Y:S04]  /*44a0*/  STL.64 [R1+0x118], R36 ;  /* 0x0001182401007387 */ /* 0x0003e80000100a00 */
[----:B------:R2:W-:Y:S01]  /*44b0*/  STL.64 [R1+0x258], R30 ;  /* 0x0002581e01007387 */ /* 0x0005e20000100a00 */
[-C--:B0-----:R-:W-:Y:S01]  /*44c0*/  IADD3 R34, P6, R238, R138.reuse, RZ ;  /* 0x0000008aee227210 */ /* 0x081fe20007fde0ff */
[----:B------:R-:W-:Y:S02]  /*44d0*/  IMAD R238, R0, 0x53, RZ ;  /* 0x0000005300ee7824 */ /* 0x000fe400078e02ff */
[----:B------:R0:W-:Y:S01]  /*44e0*/  STL.64 [R1+0x110], R38 ;  /* 0x0001102601007387 */ /* 0x0001e20000100a00 */
[-C--:B-1----:R-:W-:Y:S01]  /*44f0*/  IADD3 R36, P4, R242, R138.reuse, RZ ;  /* 0x0000008af2247210 */ /* 0x082fe20007f9e0ff */
[----:B------:R-:W-:Y:S01]  /*4500*/  IMAD R242, R0, 0x15, RZ ;  /* 0x0000001500f27824 */ /* 0x000fe200078e02ff */
[----:B--2---:R-:W-:-:S02]  /*4510*/  IADD3 R30, P3, R68, R138, RZ ;  /* 0x0000008a441e7210 */ /* 0x004fc40007f7e0ff */
[-C--:B------:R-:W-:Y:S02]  /*4520*/  LEA.HI.X.SX32 R33, R238, R139.reuse, 0x1, P1 ;  /* 0x0000008bee217211 */ /* 0x080fe400008f0eff */
[-C--:B0-----:R-:W-:Y:S01]  /*4530*/  IADD3 R38, P2, R70, R138.reuse, RZ ;  /* 0x0000008a46267210 */ /* 0x081fe20007f5e0ff */
[----:B------:R-:W-:Y:S01]  /*4540*/  IMAD R244, R0, 0xb0, RZ ;  /* 0x000000b000f47824 */ /* 0x000fe200078e02ff */
[-C--:B------:R-:W-:Y:S01]  /*4550*/  LEA.HI.X.SX32 R31, R242, R139.reuse, 0x1, P3 ;  /* 0x0000008bf21f7211 */ /* 0x080fe200018f0eff */
[----:B------:R-:W-:Y:S01]  /*4560*/  IMAD R240, R0, 0xae, RZ ;  /* 0x000000ae00f07824 */ /* 0x000fe200078e02ff */
[----:B------:R-:W-:Y:S01]  /*4570*/  LEA.HI.X.SX32 R39, R68, R139, 0x1, P2 ;  /* 0x0000008b44277211 */ /* 0x000fe200010f0eff */
[----:B------:R0:W-:Y:S04]  /*4580*/  STL.64 [R1+0x108], R32 ;  /* 0x0001082001007387 */ /* 0x0001e80000100a00 */
        /* <DEDUP_REMOVED lines=20> */
[-C--:B0-----:R-:W-:Y:S02]  /*46d0*/  IADD3 R38, P2, R75, R138.reuse, RZ ;  /* 0x0000008a4b267210 */ /* 0x081fe40007f5e0ff */
        /* <DEDUP_REMOVED lines=12> */
[C---:B------:R-:W-:Y:S01]  /*47a0*/  IMAD R240, R0.reuse, 0x59, RZ ;  /* 0x0000005900f07824 */ /* 0x040fe200078e02ff */
        /* <DEDUP_REMOVED lines=17> */
[----:B------:R-:W-:Y:S02]  /*48c0*/  IMAD R242, R0, 0x17, RZ ;  /* 0x0000001700f27824 */ /* 0x000fe400078e02ff */
[----:B------:R1:W-:Y:S01]  /*48d0*/  STL.64 [R1+0xd0], R34 ;  /* 0x0000d02201007387 */ /* 0x0003e20000100a00 */
[-C--:B------:R-:W-:Y:S01]  /*48e0*/  LEA.HI.X.SX32 R39, R238, R139.reuse, 0x1, P2 ;  /* 0x0000008bee277211 */ /* 0x080fe200010f0eff */
[C---:B------:R-:W-:Y:S01]  /*48f0*/  IMAD R240, R0.reuse, 0xbe, RZ ;  /* 0x000000be00f07824 */ /* 0x040fe200078e02ff */
[-C--:B0-----:R-:W-:Y:S01]  /*4900*/  IADD3 R32, P1, R79, R138.reuse, RZ ;  /* 0x0000008a4f207210 */ /* 0x081fe20007f3e0ff */
[----:B------:R-:W-:Y:S01]  /*4910*/  IMAD R244, R0, 0xc0, RZ ;  /* 0x000000c000f47824 */ /* 0x000fe200078e02ff */
[----:B-1----:R-:W-:Y:S02]  /*4920*/  IADD3 R34, P6, R85, R138, RZ ;  /* 0x0000008a55227210 */ /* 0x002fe40007fde0ff */
[-C--:B------:R-:W-:Y:S01]  /*4930*/  LEA.HI.X.SX32 R33, R242, R139.reuse, 0x1, P1 ;  /* 0x0000008bf2217211 */ /* 0x080fe200008f0eff */
[----:B------:R0:W-:Y:S01]  /*4940*/  STL.64 [R1+0xc8], R38 ;  /* 0x0000c82601007387 */ /* 0x0001e20000100a00 */
[----:B------:R-:W-:-:S03]  /*4950*/  LEA.HI.X.SX32 R35, R79, R139, 0x1, P6 ;  /* 0x0000008b4f237211 */ /* 0x000fc600030f0eff */
[----:B------:R1:W-:Y:S01]  /*4960*/  STL.64 [R1+0x2e8], R32 ;  /* 0x0002e82001007387 */ /* 0x0003e20000100a00 */
[----:B------:R-:W-:-:S03]  /*4970*/  LEA.HI.X.SX32 R37, R85, R139, 0x1, P4 ;  /* 0x0000008b55257211 */ /* 0x000fc600020f0eff */
[----:B------:R2:W-:Y:S01]  /*4980*/  STL.64 [R1+0x230], R34 ;  /* 0x0002302201007387 */ /* 0x0005e20000100a00 */
[-C--:B0-----:R-:W-:Y:S01]  /*4990*/  IADD3 R38, P2, R240, R138.reuse, RZ ;  /* 0x0000008af0267210 */ /* 0x081fe20007f5e0ff */
[----:B------:R-:W-:Y:S01]  /*49a0*/  IMAD R240, R0, 0x5d, RZ ;  /* 0x0000005d00f07824 */ /* 0x000fe200078e02ff */
[----:B-1----:R-:W-:Y:S01]  /*49b0*/  IADD3 R32, P1, R244, R138, RZ ;  /* 0x0000008af4207210 */ /* 0x002fe20007f3e0ff */
[----:B------:R-:W-:-:S03]  /*49c0*/  IMAD R244, R0, 0x2f, RZ ;  /* 0x0000002f00f47824 */ /* 0x000fc600078e02ff */
[-C--:B------:R-:W-:Y:S02]  /*49d0*/  LEA.HI.X.SX32 R31, R240, R139.reuse, 0x1, P3 ;  /* 0x0000008bf01f7211 */ /* 0x080fe400018f0eff */
[----:B--2---:R-:W-:Y:S01]  /*49e0*/  IADD3 R34, P6, R86, R138, RZ ;  /* 0x0000008a56227210 */ /* 0x004fe20007fde0ff */
[----:B------:R-:W-:Y:S01]  /*49f0*/  IMAD R242, R0, 0xc4, RZ ;  /* 0x000000c400f27824 */ /* 0x000fe200078e02ff */
[----:B------:R-:W-:Y:S02]  /*4a00*/  STL.64 [R1+0xc0], R36 ;  /* 0x0000c02401007387 */ /* 0x000fe40000100a00 */
[-C--:B------:R-:W-:Y:S02]  /*4a10*/  LEA.HI.X.SX32 R35, R244, R139.reuse, 0x1, P6 ;  /* 0x0000008bf4237211 */ /* 0x080fe400030f0eff */
[----:B------:R0:W-:Y:S01]  /*4a20*/  STL.64 [R1+0xb8], R30 ;  /* 0x0000b81e01007387 */ /* 0x0001e20000100a00 */
[----:B------:R-:W-:Y:S01]  /*4a30*/  LEA.HI.X.SX32 R3, R86, R139, 0x1, P5 ;  /* 0x0000008b56037211 */ /* 0x000fe200028f0eff */
[----:B------:R-:W-:-:S02]  /*4a40*/  IMAD R244, R0, 0x3, RZ ;  /* 0x0000000300f47824 */ /* 0x000fc400078e02ff */
[----:B------:R1:W-:Y:S04]  /*4a50*/  STL.64 [R1+0x228], R34 ;  /* 0x0002282201007387 */ /* 0x0003e80000100a00 */
[----:B------:R2:W-:Y:S01]  /*4a60*/  STL.64 [R1+0xb0], R2 ;  /* 0x0000b00201007387 */ /* 0x0005e20000100a00 */
[-C--:B0-----:R-:W-:Y:S01]  /*4a70*/  IADD3 R30, P3, R242, R138.reuse, RZ ;  /* 0x0000008af21e7210 */ /* 0x081fe20007f7e0ff */
[----:B------:R-:W-:Y:S01]  /*4a80*/  IMAD R242, R0, 0x5f, RZ ;  /* 0x0000005f00f27824 */ /* 0x000fe200078e02ff */
[----:B-1----:R-:W-:-:S04]  /*4a90*/  IADD3 R34, P6, R87, R138, RZ ;  /* 0x0000008a57227210 */ /* 0x002fc80007fde0ff */
[-C--:B------:R-:W-:Y:S02]  /*4aa0*/  LEA.HI.X.SX32 R39, R242, R139.reuse, 0x1, P2 ;  /* 0x0000008bf2277211 */ /* 0x080fe400010f0eff */
[-C--:B--2---:R-:W-:Y:S02]  /*4ab0*/  IADD3 R2, P5, R88, R138.reuse, RZ ;  /* 0x0000008a58027210 */ /* 0x084fe40007fbe0ff */
[-C--:B------:R-:W-:Y:S02]  /*4ac0*/  LEA.HI.X.SX32 R35, R244, R139.reuse, 0x1, P6 ;  /* 0x0000008bf4237211 */ /* 0x080fe400030f0eff */
[----:B------:R-:W-:Y:S01]  /*4ad0*/  LEA.HI.X.SX32 R3, R87, R139, 0x1, P5 ;  /* 0x0000008b57037211 */ /* 0x000fe200028f0eff */
[----:B------:R0:W-:Y:S04]  /*4ae0*/  STL.64 [R1+0xa8], R38 ;  /* 0x0000a82601007387 */ /* 0x0001e80000100a00 */
[----:B------:R1:W-:Y:S04]  /*4af0*/  STL.64 [R1+0x388], R34 ;  /* 0x0003882201007387 */ /* 0x0003e80000100a00 */
[----:B------:R2:W-:Y:S01]  /*4b00*/  STL.64 [R1+0x370], R2 ;  /* 0x0003700201007387 */ /* 0x0005e20000100a00 */
[----:B0-----:R-:W-:-:S02]  /*4b10*/  IADD3 R38, P2, R89, R138, RZ ;  /* 0x0000008a59267210 */ /* 0x001fc40007f5e0ff */
[-C--:B-1----:R-:W-:Y:S02]  /*4b20*/  IADD3 R34, P6, R91, R138.reuse, RZ ;  /* 0x0000008a5b227210 */ /* 0x082fe40007fde0ff */
[-C--:B------:R-:W-:Y:S02]  /*4b30*/  LEA.HI.X.SX32 R39, R88, R139.reuse, 0x1, P2 ;  /* 0x0000008b58277211 */ /* 0x080fe400010f0eff */
[-C--:B--2---:R-:W-:Y:S01]  /*4b40*/  IADD3 R2, P5, R93, R138.reuse, RZ ;  /* 0x0000008a5d027210 */ /* 0x084fe20007fbe0ff */
[C---:B------:R-:W-:Y:S01]  /*4b50*/  IMAD R238, R0.reuse, 0xc2, RZ ;  /* 0x000000c200ee7824 */ /* 0x040fe200078e02ff */
        /* <DEDUP_REMOVED lines=14> */
[----:B------:R-:W-:Y:S01]  /*4c40*/  IMAD R244, R0, 0x31, RZ ;  /* 0x0000003100f47824 */ /* 0x000fe200078e02ff */
        /* <DEDUP_REMOVED lines=60> */
[C---:B------:R-:W-:Y:S01]  /*5010*/  IMAD R244, R0.reuse, 0x35, RZ ;  /* 0x0000003500f47824 */ /* 0x040fe200078e02ff */
[CC--:B--2---:R-:W-:Y:S01]  /*5020*/  IADD3 R38, P2, R117.reuse, R138.reuse, RZ ;  /* 0x0000008a75267210 */ /* 0x0c4fe20007f5e0ff */
        /* <DEDUP_REMOVED lines=28> */
[----:B0-----:R-:W-:Y:S01]  /*51f0*/  IADD3 R32, P1, R132, R138, RZ ;  /* 0x0000008a84207210 */ /* 0x001fe20007f3e0ff */
        /* <DEDUP_REMOVED lines=17> */
[----:B--2---:R-:W-:Y:S01]  /*5310*/  IADD3 R32, P1, R152, R138, RZ ;  /* 0x0000008a98207210 */ /* 0x004fe20007f3e0ff */
[----:B------:R-:W-:Y:S01]  /*5320*/  IMAD R244, R0, 0xe8, RZ ;  /* 0x000000e800f47824 */ /* 0x000fe200078e02ff */
[-C--:B------:R-:W-:Y:S02]  /*5330*/  LEA.HI.X.SX32 R31, R144, R139.reuse, 0x1, P3 ;  /* 0x0000008b901f7211 */ /* 0x080fe400018f0eff */
[----:B------:R-:W-:Y:S01]  /*5340*/  LEA.HI.X.SX32 R33, R150, R139, 0x1, P1 ;  /* 0x0000008b96217211 */ /* 0x000fe200008f0eff */
[C---:B------:R-:W-:Y:S01]  /*5350*/  IMAD R238, R0.reuse, 0xe2, RZ ;  /* 0x000000e200ee7824 */ /* 0x040fe200078e02ff */
[----:B------:R-:W-:Y:S01]  /*5360*/  STL.64 [R1+0x330], R34 ;  /* 0x0003302201007387 */ /* 0x000fe20000100a00 */
[----:B------:R-:W-:-:S03]  /*5370*/  IMAD R240, R0, 0x71, RZ ;  /* 0x0000007100f07824 */ /* 0x000fc600078e02ff */
[----:B------:R0:W-:Y:S01]  /*5380*/  STL.64 [R1+0x2c0], R30 ;  /* 0x0002c01e01007387 */ /* 0x0001e20000100a00 */
[----:B------:R-:W-:-:S03]  /*5390*/  IADD3 R36, P4, R238, R138, RZ ;  /* 0x0000008aee247210 */ /* 0x000fc60007f9e0ff */
[----:B------:R1:W-:Y:S01]  /*53a0*/  STL.64 [R1+0x1e0], R32 ;  /* 0x0001e02001007387 */ /* 0x0003e20000100a00 */
[----:B------:R-:W-:Y:S01]  /*53b0*/  IMAD R242, R0, 0xe6, RZ ;  /* 0x000000e600f27824 */ /* 0x000fe200078e02ff */
[-C--:B------:R-:W-:Y:S02]  /*53c0*/  LEA.HI.X.SX32 R39, R152, R139.reuse, 0x1, P2 ;  /* 0x0000008b98277211 */ /* 0x080fe400010f0eff */
[-C--:B0-----:R-:W-:Y:S01]  /*53d0*/  IADD3 R30, P3, R244, R138.reuse, RZ ;  /* 0x0000008af41e7210 */ /* 0x081fe20007f7e0ff */
[----:B------:R-:W-:Y:S01]  /*53e0*/  IMAD R244, R0, 0x39, RZ ;  /* 0x0000003900f47824 */ /* 0x000fe200078e02ff */
[----:B-1----:R-:W-:Y:S01]  /*53f0*/  IADD3 R32, P1, R154, R138, RZ ;  /* 0x0000008a9a207210 */ /* 0x002fe20007f3e0ff */
[----:B------:R-:W-:Y:S01]  /*5400*/  IMAD R238, R0, 0xea, RZ ;  /* 0x000000ea00ee7824 */ /* 0x000fe200078e02ff */
[-C--:B------:R-:W-:Y:S02]  /*5410*/  LEA.HI.X.SX32 R37, R240, R139.reuse, 0x1, P4 ;  /* 0x0000008bf0257211 */ /* 0x080fe400020f0eff */
[----:B------:R-:W-:-:S02]  /*5420*/  LEA.HI.X.SX32 R33, R244, R139, 0x1, P1 ;  /* 0x0000008bf4217211 */ /* 0x000fc400008f0eff */
[----:B------:R-:W-:Y:S01]  /*5430*/  LEA.HI.X.SX32 R3, R154, R139, 0x1, P5 ;  /* 0x0000008b9a037211 */ /* 0x000fe200028f0eff */
[----:B------:R-:W-:Y:S01]  /*5440*/  STL.64 [R1+0x20], R38 ;  /* 0x0000202601007387 */ /* 0x000fe20000100a00 */
[-C--:B------:R-:W-:Y:S01]  /*5450*/  IADD3 R34, P6, R242, R138.reuse, RZ ;  /* 0x0000008af2227210 */ /* 0x080fe20007fde0ff */
[----:B------:R-:W-:Y:S01]  /*5460*/  IMAD R242, R0, 0xec, RZ ;  /* 0x000000ec00f27824 */ /* 0x000fe200078e02ff */
[----:B------:R-:W-:Y:S01]  /*5470*/  IADD3 R250, P2, R238, R138, RZ ;  /* 0x0000008aeefa7210 */ /* 0x000fe20007f5e0ff */
[----:B------:R0:W-:Y:S01]  /*5480*/  STL.64 [R1+0x1d8], R32 ;  /* 0x0001d82001007387 */ /* 0x0001e20000100a00 */
[----:B------:R-:W-:-:S03]  /*5490*/  IMAD R238, R0, 0x73, RZ ;  /* 0x0000007300ee7824 */ /* 0x000fc600078e02ff */
[----:B------:R-:W-:Y:S01]  /*54a0*/  STL.64 [R1+0x18], R36 ;  /* 0x0000182401007387 */ /* 0x000fe20000100a00 */
[----:B------:R-:W-:-:S03]  /*54b0*/  IADD3 R248, P4, R242, R138, RZ ;  /* 0x0000008af2f87210 */ /* 0x000fc60007f9e0ff */
[----:B------:R1:W-:Y:S01]  /*54c0*/  STL.64 [R1+0x10], R2 ;  /* 0x0000100201007387 */ /* 0x0003e20000100a00 */
[----:B------:R-:W-:Y:S01]  /*54d0*/  IMAD R240, R0, 0x1d, RZ ;  /* 0x0000001d00f07824 */ /* 0x000fe200078e02ff */
[----:B------:R-:W-:Y:S01]  /*54e0*/  LEA.HI.X.SX32 R35, R238, R139, 0x1, P6 ;  /* 0x0000008bee237211 */ /* 0x000fe200030f0eff */
[----:B------:R-:W-:Y:S01]  /*54f0*/  IMAD R242, R0, 0xf0, RZ ;  /* 0x000000f000f27824 */ /* 0x000fe200078e02ff */
[-C--:B0-----:R-:W-:Y:S02]  /*5500*/  IADD3 R32, P1, R160, R138.reuse, RZ ;  /* 0x0000008aa0207210 */ /* 0x081fe40007f3e0ff */
[----:B-1----:R-:W-:-:S04]  /*5510*/  IADD3 R2, P5, R166, R138, RZ ;  /* 0x0000008aa6027210 */ /* 0x002fc80007fbe0ff */
[-C--:B------:R-:W-:Y:S01]  /*5520*/  LEA.HI.X.SX32 R3, R160, R139.reuse, 0x1, P5 ;  /* 0x0000008ba0037211 */ /* 0x080fe200028f0eff */
[----:B------:R-:W-:Y:S01]  /*5530*/  STL.64 [R1+0x8], R34 ;  /* 0x0000082201007387 */ /* 0x000fe20000100a00 */
[-C--:B------:R-:W-:Y:S02]  /*5540*/  LEA.HI.X.SX32 R33, R240, R139.reuse, 0x1, P1 ;  /* 0x0000008bf0217211 */ /* 0x080fe400008f0eff */
[----:B------:R-:W-:Y:S01]  /*5550*/  IADD3 R240, P1, R242, R138, RZ ;  /* 0x0000008af2f07210 */ /* 0x000fe20007f3e0ff */
[----:B------:R0:W-:Y:S01]  /*5560*/  STL.64 [R1+0x1d0], R2 ;  /* 0x0001d00201007387 */ /* 0x0001e20000100a00 */
[C---:B------:R-:W-:Y:S02]  /*5570*/  IMAD R242, R0.reuse, 0x3b, RZ ;  /* 0x0000003b00f27824 */ /* 0x040fe400078e02ff */
[----:B------:R-:W-:Y:S01]  /*5580*/  IMAD R244, R0, 0xee, RZ ;  /* 0x000000ee00f47824 */ /* 0x000fe200078e02ff */
[----:B------:R-:W-:Y:S01]  /*5590*/  LEA.HI.X.SX32 R31, R166, R139, 0x1, P3 ;  /* 0x0000008ba61f7211 */ /* 0x000fe200018f0eff */
[----:B------:R-:W-:-:S02]  /*55a0*/  IMAD R235, R0, 0x75, RZ ;  /* 0x0000007500eb7824 */ /* 0x000fc400078e02ff */
[----:B------:R-:W-:Y:S01]  /*55b0*/  IMAD R238, R0, 0xf4, RZ ;  /* 0x000000f400ee7824 */ /* 0x000fe200078e02ff */
[-C--:B0-----:R-:W-:Y:S02]  /*55c0*/  IADD3 R2, P5, R168, R138.reuse, RZ ;  /* 0x0000008aa8027210 */ /* 0x081fe40007fbe0ff */
[-C--:B------:R-:W-:Y:S02]  /*55d0*/  IADD3 R244, P6, R244, R138.reuse, RZ ;  /* 0x0000008af4f47210 */ /* 0x080fe40007fde0ff */
[-C--:B------:R-:W-:Y:S01]  /*55e0*/  LEA.HI.X.SX32 R3, R242, R139.reuse, 0x1, P5 ;  /* 0x0000008bf2037211 */ /* 0x080fe200028f0eff */
[C---:B------:R-:W-:Y:S01]  /*55f0*/  IMAD R242, R0.reuse, 0x77, RZ ;  /* 0x0000007700f27824 */ /* 0x040fe200078e02ff */
[----:B------:R0:W-:Y:S01]  /*5600*/  STL.64 [R1+0x2b8], R32 ;  /* 0x0002b82001007387 */ /* 0x0001e20000100a00 */
[-C--:B------:R-:W-:Y:S01]  /*5610*/  LEA.HI.X.SX32 R251, R235, R139.reuse, 0x1, P2 ;  /* 0x0000008bebfb7211 */ /* 0x080fe200010f0eff */
[----:B------:R-:W-:Y:S01]  /*5620*/  IMAD R235, R0, 0xf, RZ ;  /* 0x0000000f00eb7824 */ /* 0x000fe200078e02ff */
[----:B------:R-:W-:Y:S01]  /*5630*/  IADD3 R228, P2, R238, R138, RZ ;  /* 0x0000008aeee47210 */ /* 0x000fe20007f5e0ff */
[----:B------:R1:W-:Y:S01]  /*5640*/  STL.64 [R1], R30 ;  /* 0x0000001e01007387 */ /* 0x0003e20000100a00 */
[----:B------:R-:W-:Y:S01]  /*5650*/  LEA.HI.X.SX32 R245, R242, R139, 0x1, P6 ;  /* 0x0000008bf2f57211 */ /* 0x000fe200030f0eff */
[----:B------:R-:W-:-:S02]  /*5660*/  IMAD R233, R0, 0xf2, RZ ;  /* 0x000000f200e97824 */ /* 0x000fc400078e02ff */
[----:B------:R2:W-:Y:S01]  /*5670*/  STL.64 [R1+0x1c8], R2 ;  /* 0x0001c80201007387 */ /* 0x0005e20000100a00 */
[----:B------:R-:W-:Y:S01]  /*5680*/  IMAD R238, R0, 0xf6, RZ ;  /* 0x000000f600ee7824 */ /* 0x000fe200078e02ff */
[-C--:B0-----:R-:W-:Y:S01]  /*5690*/  IADD3 R32, P5, R174, R138.reuse, RZ ;  /* 0x0000008aae207210 */ /* 0x081fe20007fbe0ff */
[----:B------:R-:W-:Y:S01]  /*56a0*/  IMAD R242, R0, 0xf8, RZ ;  /* 0x000000f800f27824 */ /* 0x000fe200078e02ff */
[-C--:B------:R-:W-:Y:S02]  /*56b0*/  LEA.HI.X.SX32 R249, R168, R139.reuse, 0x1, P4 ;  /* 0x0000008ba8f97211 */ /* 0x080fe400020f0eff */
[-C--:B-1----:R-:W-:Y:S02]  /*56c0*/  IADD3 R30, P4, R180, R138.reuse, RZ ;  /* 0x0000008ab41e7210 */ /* 0x082fe40007f9e0ff */
[----:B--2---:R-:W-:Y:S02]  /*56d0*/  IADD3 R2, P6, R182, R138, RZ ;  /* 0x0000008ab6027210 */ /* 0x004fe40007fde0ff */
[-C--:B------:R-:W-:Y:S01]  /*56e0*/  LEA.HI.X.SX32 R33, R235, R139.reuse, 0x1, P5 ;  /* 0x0000008beb217211 */ /* 0x080fe200028f0eff */
[----:B------:R-:W-:Y:S01]  /*56f0*/  IMAD R235, R0, 0x79, RZ ;  /* 0x0000007900eb7824 */ /* 0x000fe200078e02ff */
[----:B------:R-:W-:-:S02]  /*5700*/  LEA.HI.X.SX32 R3, R180, R139, 0x1, P6 ;  /* 0x0000008bb4037211 */ /* 0x000fc400030f0eff */
[-C--:B------:R-:W-:Y:S02]  /*5710*/  IADD3 R232, P3, R233, R138.reuse, RZ ;  /* 0x0000008ae9e87210 */ /* 0x080fe40007f7e0ff */
[-C--:B------:R-:W-:Y:S01]  /*5720*/  IADD3 R224, P5, R238, R138.reuse, RZ ;  /* 0x0000008aeee07210 */ /* 0x080fe20007fbe0ff */
[----:B------:R-:W-:Y:S01]  /*5730*/  IMAD R238, R0, 0xfc, RZ ;  /* 0x000000fc00ee7824 */ /* 0x000fe200078e02ff */
[-C--:B------:R-:W-:Y:S01]  /*5740*/  LEA.HI.X.SX32 R31, R174, R139.reuse, 0x1, P4 ;  /* 0x0000008bae1f7211 */ /* 0x080fe200020f0eff */
[----:B------:R-:W-:Y:S01]  /*5750*/  STL.64 [R1+0x328], R32 ;  /* 0x0003282001007387 */ /* 0x000fe20000100a00 */
[-C--:B------:R-:W-:Y:S01]  /*5760*/  IADD3 R220, P4, R242, R138.reuse, RZ ;  /* 0x0000008af2dc7210 */ /* 0x080fe20007f9e0ff */
[----:B------:R-:W-:Y:S01]  /*5770*/  IMAD R242, R0, 0x3d, RZ ;  /* 0x0000003d00f27824 */ /* 0x000fe200078e02ff */
[----:B------:R-:W-:Y:S01]  /*5780*/  LEA.HI.X.SX32 R233, R235, R139, 0x1, P3 ;  /* 0x0000008bebe97211 */ /* 0x000fe200018f0eff */
[----:B------:R0:W-:Y:S01]  /*5790*/  STL.64 [R1+0x1c0], R2 ;  /* 0x0001c00201007387 */ /* 0x0001e20000100a00 */
[----:B------:R-:W-:Y:S01]  /*57a0*/  IADD3 R212, P3, R238, R138, RZ ;  /* 0x0000008aeed47210 */ /* 0x000fe20007f7e0ff */
[----:B------:R-:W-:-:S02]  /*57b0*/  IMAD R238, R0, 0x7b, RZ ;  /* 0x0000007b00ee7824 */ /* 0x000fc400078e02ff */
[----:B------:R-:W1:Y:S01]  /*57c0*/  S2R R235, SR_TID.X ;  /* 0x0000000000eb7919 */ /* 0x000e620000002100 */
[----:B------:R-:W-:Y:S01]  /*57d0*/  IMAD R231, R0, 0xfa, RZ ;  /* 0x000000fa00e77824 */ /* 0x000fe200078e02ff */
[----:B0-----:R-:W-:-:S04]  /*57e0*/  IADD3 R2, P6, R184, R138, RZ ;  /* 0x0000008ab8027210 */ /* 0x001fc80007fde0ff */
[-C--:B------:R-:W-:Y:S01]  /*57f0*/  LEA.HI.X.SX32 R3, R242, R139.reuse, 0x1, P6 ;  /* 0x0000008bf2037211 */ /* 0x080fe200030f0eff */
[----:B------:R-:W-:Y:S01]  /*5800*/  STL.64 [R1+0x2b0], R30 ;  /* 0x0002b01e01007387 */ /* 0x000fe20000100a00 */
[-C--:B------:R-:W-:Y:S01]  /*5810*/  LEA.HI.X.SX32 R225, R238, R139.reuse, 0x1, P5 ;  /* 0x0000008beee17211 */ /* 0x080fe200028f0eff */
[----:B------:R-:W-:Y:S01]  /*5820*/  IMAD R238, R0, 0x7d, RZ ;  /* 0x0000007d00ee7824 */ /* 0x000fe200078e02ff */
[-C--:B------:R-:W-:Y:S01]  /*5830*/  LEA.HI.X.SX32 R241, R182, R139.reuse, 0x1, P1 ;  /* 0x0000008bb6f17211 */ /* 0x080fe200008f0eff */
[----:B------:R0:W-:Y:S01]  /*5840*/  STL.64 [R1+0x1b8], R2 ;  /* 0x0001b80201007387 */ /* 0x0001e20000100a00 */
[-C--:B------:R-:W-:Y:S01]  /*5850*/  IADD3 R216, P1, R231, R138.reuse, RZ ;  /* 0x0000008ae7d87210 */ /* 0x080fe20007f3e0ff */
[----:B------:R-:W-:Y:S01]  /*5860*/  IMAD R242, R0, 0x1f, RZ ;  /* 0x0000001f00f27824 */ /* 0x000fe200078e02ff */
[----:B------:R-:W-:Y:S02]  /*5870*/  LEA.HI.X.SX32 R229, R184, R139, 0x1, P2 ;  /* 0x0000008bb8e57211 */ /* 0x000fe400010f0eff */
[----:B------:R-:W-:-:S02]  /*5880*/  IADD3 R32, P2, R192, R138, RZ ;  /* 0x0000008ac0207210 */ /* 0x000fc40007f5e0ff */
[----:B------:R-:W-:Y:S02]  /*5890*/  MOV R231, c[0x0][0x1b8] ;  /* 0x00006e0000e77a02 */ /* 0x000fe40000000f00 */
[-C--:B------:R-:W-:Y:S02]  /*58a0*/  LEA.HI.X.SX32 R217, R238, R139.reuse, 0x1, P1 ;  /* 0x0000008beed97211 */ /* 0x080fe400008f0eff */
[-C--:B0-----:R-:W-:Y:S02]  /*58b0*/  IADD3 R2, P6, R186, R138.reuse, RZ ;  /* 0x0000008aba027210 */ /* 0x081fe40007fde0ff */
[----:B------:R-:W-:Y:S02]  /*58c0*/  MOV R238, c[0x0][0x1b8] ;  /* 0x00006e0000ee7a02 */ /* 0x000fe40000000f00 */
[-C--:B------:R-:W-:Y:S01]  /*58d0*/  LEA.HI.X.SX32 R3, R242, R139.reuse, 0x1, P6 ;  /* 0x0000008bf2037211 */ /* 0x080fe200030f0eff */
[----:B------:R-:W-:Y:S01]  /*58e0*/  IMAD R242, R0, 0x3f, RZ ;  /* 0x0000003f00f27824 */ /* 0x000fe200078e02ff */
[----:B------:R-:W-:Y:S01]  /*58f0*/  LEA.HI.X.SX32 R33, R186, R139, 0x1, P2 ;  /* 0x0000008bba217211 */ /* 0x000fe200010f0eff */
[----:B------:R-:W-:Y:S01]  /*5900*/  IMAD R231, R231, 0xfe, RZ ;  /* 0x000000fee7e77824 */ /* 0x000fe200078e02ff */
[----:B------:R-:W-:-:S02]  /*5910*/  LEA R38, P2, R0, R138, 0x2 ;  /* 0x0000008a00267211 */ /* 0x000fc400078410ff */
[-C--:B------:R-:W-:Y:S01]  /*5920*/  IADD3 R30, P5, R200, R138.reuse, RZ ;  /* 0x0000008ac81e7210 */ /* 0x080fe20007fbe0ff */
[----:B------:R0:W-:Y:S01]  /*5930*/  STL.64 [R1+0x2a8], R2 ;  /* 0x0002a80201007387 */ /* 0x0001e20000100a00 */
[-C--:B------:R-:W-:Y:S01]  /*5940*/  LEA.HI.X.SX32 R221, R192, R139.reuse, 0x1, P4 ;  /* 0x0000008bc0dd7211 */ /* 0x080fe200020f0eff */
[----:B------:R-:W-:Y:S01]  /*5950*/  IMAD.SHL.U32 R238, R238, 0x4, RZ ;  /* 0x00000004eeee7824 */ /* 0x000fe200078e00ff */
[-C--:B------:R-:W-:Y:S02]  /*5960*/  LEA R36, P4, R0, R138.reuse, 0x3 ;  /* 0x0000008a00247211 */ /* 0x080fe400078818ff */
[-C--:B------:R-:W-:Y:S02]  /*5970*/  LEA.HI.X.SX32 R39, R206, R139.reuse, 0x1, P2 ;  /* 0x0000008bce277211 */ /* 0x080fe400010f0eff */
[----:B------:R-:W-:Y:S01]  /*5980*/  LEA.HI.X.SX32 R31, R242, R139, 0x1, P5 ;  /* 0x0000008bf21f7211 */ /* 0x000fe200028f0eff */
[----:B------:R-:W-:Y:S01]  /*5990*/  IMAD.MOV.U32 R242, RZ, RZ, c[0x0][0x1b8] ;  /* 0x00006e00fff27624 */ /* 0x000fe200078e00ff */
[----:B------:R-:W-:-:S02]  /*59a0*/  IADD3 R208, P2, R231, R138, RZ ;  /* 0x0000008ae7d07210 */ /* 0x000fc40007f5e0ff */
[-C--:B0-----:R-:W-:Y:S02]  /*59b0*/  IADD3 R2, P6, R206, R138.reuse, RZ ;  /* 0x0000008ace027210 */ /* 0x081fe40007fde0ff */
[----:B------:R-:W-:Y:S02]  /*59c0*/  MOV R231, c[0x0][0x1b8] ;  /* 0x00006e0000e77a02 */ /* 0x000fe40000000f00 */
[-C--:B------:R-:W-:Y:S02]  /*59d0*/  LEA.HI.X.SX32 R3, R0, R139.reuse, 0x1, P6 ;  /* 0x0000008b00037211 */ /* 0x080fe400030f0eff */
[----:B-1----:R-:W-:Y:S02]  /*59e0*/  LOP3.LUT R28, R28, 0x10, R235, 0x78, !PT ;  /* 0x000000101c1c7812 */ /* 0x002fe400078e78eb */
[-C--:B------:R-:W-:Y:S01]  /*59f0*/  LEA.HI.X.SX32 R37, R238, R139.reuse, 0x1, P4 ;  /* 0x0000008bee257211 */ /* 0x080fe200020f0eff */
[----:B------:R-:W-:Y:S01]  /*5a00*/  IMAD.MOV.U32 R238, RZ, RZ, c[0x0][0x1b8] ;  /* 0x00006e00ffee7624 */ /* 0x000fe200078e00ff */
[----:B------:R-:W-:Y:S01]  /*5a10*/  MOV R235, c[0x0][0x1b8] ;  /* 0x00006e0000eb7a02 */ /* 0x000fe20000000f00 */
[----:B------:R0:W-:Y:S01]  /*5a20*/  STL.64 [R1+0x1b0], R32 ;  /* 0x0001b02001007387 */ /* 0x0001e20000100a00 */
[----:B------:R-:W-:Y:S01]  /*5a30*/  LEA R34, P1, R0, R138, 0x4 ;  /* 0x0000008a00227211 */ /* 0x000fe200078220ff */
[----:B------:R-:W-:Y:S01]  /*5a40*/  IMAD.SHL.U32 R231, R231, 0x10, RZ ;  /* 0x00000010e7e77824 */ /* 0x000fe200078e00ff */
[----:B------:R-:W-:Y:S01]  /*5a50*/  SHF.L.U32 R242, R242, 0x3, RZ ;  /* 0x00000003f2f27819 */ /* 0x000fe200000006ff */
[----:B------:R1:W-:Y:S01]  /*5a60*/  STL.64 [R1+0x1a8], R30 ;  /* 0x0001a81e01007387 */ /* 0x0003e20000100a00 */
[----:B------:R-:W-:-:S02]  /*5a70*/  LEA.HI.X.SX32 R213, R200, R139, 0x1, P3 ;  /* 0x0000008bc8d57211 */ /* 0x000fc400018f0eff */
[----:B------:R-:W-:Y:S01]  /*5a80*/  SHF.L.U32 R235, R235, 0x5, RZ ;  /* 0x00000005ebeb7819 */ /* 0x000fe200000006ff */
[----:B------:R2:W-:Y:S01]  /*5a90*/  STL.64 [R1+0x398], R2 ;  /* 0x0003980201007387 */ /* 0x0005e20000100a00 */
[----:B------:R-:W-:Y:S02]  /*5aa0*/  SHF.L.U32 R238, R238, 0x6, RZ ;  /* 0x00000006eeee7819 */ /* 0x000fe400000006ff */
[-C--:B0-----:R-:W-:Y:S02]  /*5ab0*/  LEA R32, P5, R0, R138.reuse, 0x5 ;  /* 0x0000008a00207211 */ /* 0x081fe400078a28ff */
[-C--:B------:R-:W-:Y:S02]  /*5ac0*/  LEA.HI.X.SX32 R35, R242, R139.reuse, 0x1, P1 ;  /* 0x0000008bf2237211 */ /* 0x080fe400008f0eff */
[----:B-1----:R-:W-:Y:S02]  /*5ad0*/  LEA R30, P3, R0, R138, 0x6 ;  /* 0x0000008a001e7211 */ /* 0x002fe400078630ff */
[----:B------:R-:W-:-:S02]  /*5ae0*/  LEA.HI.X.SX32 R33, R231, R139, 0x1, P5 ;  /* 0x0000008be7217211 */ /* 0x000fc400028f0eff */
[----:B--2---:R-:W-:Y:S01]  /*5af0*/  LEA R2, P6, R0, R138, 0x7 ;  /* 0x0000008a00027211 */ /* 0x004fe200078c38ff */
[----:B------:R-:W-:Y:S01]  /*5b00*/  STL.64 [R1+0x390], R38 ;  /* 0x0003902601007387 */ /* 0x000fe20000100a00 */
[----:B------:R-:W-:Y:S02]  /*5b10*/  MOV R242, c[0x0][0x1b8] ;  /* 0x00006e0000f27a02 */ /* 0x000fe40000000f00 */
[-C--:B------:R-:W-:Y:S01]  /*5b20*/  LEA.HI.X.SX32 R31, R235, R139.reuse, 0x1, P3 ;  /* 0x0000008beb1f7211 */ /* 0x080fe200018f0eff */
[----:B------:R-:W-:Y:S01]  /*5b30*/  STL.64 [R1+0x380], R36 ;  /* 0x0003802401007387 */ /* 0x000fe20000100a00 */
[----:B------:R-:W-:Y:S01]  /*5b40*/  LEA.HI.X.SX32 R3, R238, R139, 0x1, P6 ;  /* 0x0000008bee037211 */ /* 0x000fe200030f0eff */
[----:B------:R-:W-:Y:S02]  /*5b50*/  IMAD R242, R242, 0x7f, RZ ;  /* 0x0000007ff2f27824 */ /* 0x000fe400078e02ff */
[----:B------:R-:W-:Y:S01]  /*5b60*/  STL.64 [R1+0x360], R34 ;  /* 0x0003602201007387 */ /* 0x000fe20000100a00 */
[----:B------:R-:W-:-:S03]  /*5b70*/  LOP3.LUT R0, R26, 0x30, RZ, 0x3c, !PT ;  /* 0x000000301a007812 */ /* 0x000fc600078e3cff */
[----:B------:R-:W-:Y:S01]  /*5b80*/  STL.64 [R1+0x320], R32 ;  /* 0x0003202001007387 */ /* 0x000fe20000100a00 */
[----:B------:R-:W-:-:S03]  /*5b90*/  LOP3.LUT R0, R26, 0x60, RZ, 0x3c, !PT ;  /* 0x000000601a007812 */ /* 0x000fc600078e3cff */
[----:B------:R-:W-:Y:S01]  /*5ba0*/  STL.64 [R1+0x2a0], R30 ;  /* 0x0002a01e01007387 */ /* 0x000fe20000100a00 */
[----:B------:R-:W-:-:S03]  /*5bb0*/  LOP3.LUT R0, R14, 0x40, RZ, 0x3c, !PT ;  /* 0x000000400e007812 */ /* 0x000fc600078e3cff */
[----:B------:R0:W-:Y:S01]  /*5bc0*/  STL.64 [R1+0x1a0], R2 ;  /* 0x0001a00201007387 */ /* 0x0001e20000100a00 */
[----:B------:R-:W-:Y:S01]  /*5bd0*/  LEA.HI.X.SX32 R209, R242, R139, 0x1, P2 ;  /* 0x0000008bf2d17211 */ /* 0x000fe200010f0eff */
        /* <DEDUP_REMOVED lines=8> */
[----:B0-----:R-:W-:-:S02]  /*5c60*/  LOP3.LUT R3, R26, 0x10, RZ, 0x3c, !PT ;  /* 0x000000101a037812 */ /* 0x001fc400078e3cff */
[C---:B------:R-:W-:Y:S02]  /*5c70*/  LOP3.LUT R2, R26.reuse, 0x20, RZ, 0x3c, !PT ;  /* 0x000000201a027812 */ /* 0x040fe400078e3cff */
[C---:B------:R-:W-:Y:S02]  /*5c80*/  LOP3.LUT R3, R26.reuse, 0x40, RZ, 0x3c, !PT ;  /* 0x000000401a037812 */ /* 0x040fe400078e3cff */
[----:B------:R-:W-:Y:S01]  /*5c90*/  LOP3.LUT R2, R26, 0x50, RZ, 0x3c, !PT ;  /* 0x000000501a027812 */ /* 0x000fe200078e3cff */
[----:B------:R-:W-:Y:S01]  /*5ca0*/  CS2R R76, SRZ ;  /* 0x00000000004c7805 */ /* 0x000fe2000001ff00 */
[----:B---3--:R-:W-:Y:S01]  /*5cb0*/  LOP3.LUT R3, R12, 0x20, RZ, 0x3c, !PT ;  /* 0x000000200c037812 */ /* 0x008fe200078e3cff */
[----:B------:R-:W-:Y:S01]  /*5cc0*/  CS2R R78, SRZ ;  /* 0x00000000004e7805 */ /* 0x000fe2000001ff00 */
[----:B------:R-:W-:Y:S01]  /*5cd0*/  LOP3.LUT R2, R13, 0x40, RZ, 0x3c, !PT ;  /* 0x000000400d027812 */ /* 0x000fe200078e3cff */
[----:B------:R-:W-:Y:S01]  /*5ce0*/  CS2R R64, SRZ ;  /* 0x0000000000407805 */ /* 0x000fe2000001ff00 */
[----:B------:R-:W-:Y:S01]  /*5cf0*/  CS2R R66, SRZ ;  /* 0x0000000000427805 */ /* 0x000fe2000001ff00 */
[----:B------:R-:W-:-:S02]  /*5d00*/  LOP3.LUT R252, R26, 0x70, RZ, 0x3c, !PT ;  /* 0x000000701afc7812 */ /* 0x000fc400078e3cff */
[C---:B------:R-:W-:Y:S02]  /*5d10*/  LOP3.LUT R3, R28.reuse, 0x20, RZ, 0x3c, !PT ;  /* 0x000000201c037812 */ /* 0x040fe400078e3cff */
[C---:B------:R-:W-:Y:S02]  /*5d20*/  LOP3.LUT R2, R28.reuse, 0x40, RZ, 0x3c, !PT ;  /* 0x000000401c027812 */ /* 0x040fe400078e3cff */
[----:B------:R-:W-:Y:S01]  /*5d30*/  LOP3.LUT R0, R28, 0x60, RZ, 0x3c, !PT ;  /* 0x000000601c007812 */ /* 0x000fe200078e3cff */
[----:B------:R-:W-:-:S03]  /*5d40*/  UMOV UR4, URZ ;  /* 0x0000003f00047c82 */ /* 0x000fc60008000000 */
.L_x_1:
[----:B------:R-:W2:Y:S04]  /*5d50*/  LDL.64 R2, [R1+0x790] ;  /* 0x0007900001027983 */ /* 0x000ea80000100a00 */
[----:B------:R-:W3:Y:S04]  /*5d60*/  LDL.64 R34, [R1+0x780] ;  /* 0x0007800001227983 */ /* 0x000ee80000100a00 */
[----:B------:R-:W4:Y:S04]  /*5d70*/  LDL.64 R88, [R1+0x768] ;  /* 0x0007680001587983 */ /* 0x000f280000100a00 */
[----:B------:R-:W4:Y:S04]  /*5d80*/  LDL.64 R36, [R1+0x788] ;  /* 0x0007880001247983 */ /* 0x000f280000100a00 */
[----:B------:R-:W4:Y:S04]  /*5d90*/  LDL.64 R52, [R1+0x758] ;  /* 0x0007580001347983 */ /* 0x000f280000100a00 */
[----:B------:R-:W4:Y:S04]  /*5da0*/  LDL.64 R32, [R1+0x778] ;  /* 0x0007780001207983 */ /* 0x000f280000100a00 */
[----:B------:R-:W4:Y:S04]  /*5db0*/  LDL.64 R46, [R1+0x770] ;  /* 0x00077000012e7983 */ /* 0x000f280000100a00 */
[----:B------:R-:W4:Y:S04]  /*5dc0*/  LDL.64 R90, [R1+0x750] ;  /* 0x00075000015a7983 */ /* 0x000f280000100a00 */
[----:B------:R-:W4:Y:S04]  /*5dd0*/  LDL.64 R50, [R1+0x720] ;  /* 0x0007200001327983 */ /* 0x000f280000100a00 */
[----:B------:R-:W4:Y:S01]  /*5de0*/  LDL.64 R42, [R1+0x740] ;  /* 0x00074000012a7983 */ /* 0x000f220000100a00 */
[----:B------:R-:W-:-:S03]  /*5df0*/  IMAD.WIDE R30, R27, 0x2, R136 ;  /* 0x000000021b1e7825 */ /* 0x000fc600078e0288 */
[----:B------:R-:W4:Y:S04]  /*5e00*/  LDL.64 R54, [R1+0x748] ;  /* 0x0007480001367983 */ /* 0x000f280000100a00 */
[----:B------:R-:W4:Y:S04]  /*5e10*/  LDL.64 R38, [R1+0x738] ;  /* 0x0007380001267983 */ /* 0x000f280000100a00 */
[----:B------:R0:W4:Y:S04]  /*5e20*/  LDG.E.U16 R0, [R30.64] ;  /* 0x000000061e007981 */ /* 0x000128000c1e1500 */
[----:B------:R-:W4:Y:S04]  /*5e30*/  LDL.64 R100, [R1+0x708] ;  /* 0x0007080001647983 */ /* 0x000f280000100a00 */
        /* <DEDUP_REMOVED lines=59> */
[----:B--2---:R-:W-:-:S04]  /*61f0*/  IMAD.WIDE R2, R27, 0x2, R2 ;  /* 0x000000021b027825 */ /* 0x004fc800078e0202 */
[C---:B---3--:R-:W-:Y:S01]  /*6200*/  IMAD.WIDE R48, R27.reuse, 0x2, R34 ;  /* 0x000000021b307825 */ /* 0x048fe200078e0222 */
[----:B------:R1:W2:Y:S04]  /*6210*/  LDG.E.U16 R105, [R2.64] ;  /* 0x0000000602697981 */ /* 0x0002a8000c1e1500 */
[----:B------:R-:W3:Y:S01]  /*6220*/  LDL.64 R34, [R1+0x728] ;  /* 0x0007280001227983 */ /* 0x000ee20000100a00 */
[----:B----4-:R-:W-:-:S03]  /*6230*/  IMAD.WIDE R126, R27, 0x2, R36 ;  /* 0x000000021b7e7825 */ /* 0x010fc600078e0224 */
[----:B------:R2:W2:Y:S01]  /*6240*/  LDG.E.U16 R48, [R48.64] ;  /* 0x0000000630307981 */ /* 0x0004a2000c1e1500 */
[----:B-1----:R-:W-:-:S03]  /*6250*/  IMAD.WIDE R2, R27, 0x2, R88 ;  /* 0x000000021b027825 */ /* 0x002fc600078e0258 */
[----:B------:R-:W2:Y:S04]  /*6260*/  LDL.64 R36, [R1+0x730] ;  /* 0x0007300001247983 */ /* 0x000ea80000100a00 */
[----:B------:R1:W2:Y:S01]  /*6270*/  LDG.E.U16 R89, [R2.64] ;  /* 0x0000000602597981 */ /* 0x0002a2000c1e1500 */
[----:B------:R-:W-:-:S03]  /*6280*/  IMAD.WIDE R32, R27, 0x2, R32 ;  /* 0x000000021b207825 */ /* 0x000fc600078e0220 */
[----:B------:R2:W2:Y:S01]  /*6290*/  LDG.E.U16 R126, [R126.64] ;  /* 0x000000067e7e7981 */ /* 0x0004a2000c1e1500 */
[----:B0-----:R-:W-:-:S03]  /*62a0*/  IMAD.WIDE R30, R27, 0x2, R46 ;  /* 0x000000021b1e7825 */ /* 0x001fc600078e022e */
[----:B------:R-:W2:Y:S01]  /*62b0*/  LDL.64 R46, [R1+0x718] ;  /* 0x00071800012e7983 */ /* 0x000ea20000100a00 */
[----:B-1----:R-:W-:-:S03]  /*62c0*/  IMAD.WIDE R2, R27, 0x2, R52 ;  /* 0x000000021b027825 */ /* 0x002fc600078e0234 */
[----:B------:R-:W2:Y:S04]  /*62d0*/  LDL.64 R52, [R1+0x700] ;  /* 0x0007000001347983 */ /* 0x000ea80000100a00 */
[----:B------:R0:W2:Y:S04]  /*62e0*/  LDG.E.U16 R121, [R32.64] ;  /* 0x0000000620797981 */ /* 0x0000a8000c1e1500 */
[----:B------:R1:W2:Y:S01]  /*62f0*/  LDG.E.U16 R104, [R30.64] ;  /* 0x000000061e687981 */ /* 0x0002a2000c1e1500 */
[----:B------:R-:W-:-:S03]  /*6300*/  IMAD.WIDE R110, R27, 0x2, R54 ;  /* 0x000000021b6e7825 */ /* 0x000fc600078e0236 */
[----:B------:R-:W2:Y:S01]  /*6310*/  LDL.64 R54, [R1+0x6d0] ;  /* 0x0006d00001367983 */ /* 0x000ea20000100a00 */
[----:B0-----:R-:W-:-:S03]  /*6320*/  IMAD.WIDE R32, R27, 0x2, R90 ;  /* 0x000000021b207825 */ /* 0x001fc600078e025a */
[----:B------:R-:W2:Y:S04]  /*6330*/  LDL.64 R90, [R1+0x6f0] ;  /* 0x0006f000015a7983 */ /* 0x000ea80000100a00 */
[----:B------:R0:W2:Y:S01]  /*6340*/  LDG.E.U16 R107, [R32.64] ;  /* 0x00000006206b7981 */ /* 0x0000a2000c1e1500 */
[----:B-1----:R-:W-:-:S03]  /*6350*/  IMAD.WIDE R30, R27, 0x2, R42 ;  /* 0x000000021b1e7825 */ /* 0x002fc600078e022a */
[----:B------:R-:W2:Y:S01]  /*6360*/  LDL.64 R42, [R1+0x6e8] ;  /* 0x0006e800012a7983 */ /* 0x000ea20000100a00 */
[----:B------:R-:W-:-:S03]  /*6370*/  IMAD.WIDE R38, R27, 0x2, R38 ;  /* 0x000000021b267825 */ /* 0x000fc600078e0226 */
[----:B------:R2:W2:Y:S01]  /*6380*/  LDG.E.U16 R95, [R30.64] ;  /* 0x000000061e5f7981 */ /* 0x0004a2000c1e1500 */
[----:B0-----:R-:W-:-:S03]  /*6390*/  IMAD.WIDE R32, R27, 0x2, R50 ;  /* 0x000000021b207825 */ /* 0x001fc600078e0232 */
[----:B------:R-:W2:Y:S04]  /*63a0*/  LDL.64 R50, [R1+0x6c8] ;  /* 0x0006c80001327983 */ /* 0x000ea80000100a00 */
[----:B------:R0:W2:Y:S04]  /*63b0*/  LDG.E.U16 R119, [R38.64] ;  /* 0x0000000626777981 */ /* 0x0000a8000c1e1500 */
[----:B------:R1:W2:Y:S01]  /*63c0*/  LDG.E.U16 R3, [R2.64] ;  /* 0x0000000602037981 */ /* 0x0002a2000c1e1500 */
[----:B------:R-:W-:-:S03]  /*63d0*/  IMAD.WIDE R108, R27, 0x2, R108 ;  /* 0x000000021b6c7825 */ /* 0x000fc600078e026c */
[----:B------:R1:W2:Y:S04]  /*63e0*/  LDG.E.U16 R110, [R110.64] ;  /* 0x000000066e6e7981 */ /* 0x0002a8000c1e1500 */
[----:B0-----:R0:W2:Y:S04]  /*63f0*/  LDG.E.U16 R39, [R32.64] ;  /* 0x0000000620277981 */ /* 0x0010a8000c1e1500 */
[----:B------:R1:W2:Y:S01]  /*6400*/  LDG.E.U16 R108, [R108.64] ;  /* 0x000000066c6c7981 */ /* 0x0002a2000c1e1500 */
[----:B0-----:R-:W-:-:S03]  /*6410*/  IMAD.WIDE R32, R27, 0x2, R98 ;  /* 0x000000021b207825 */ /* 0x001fc600078e0262 */
[----:B------:R-:W2:Y:S04]  /*6420*/  LDL.64 R98, [R1+0x680] ;  /* 0x0006800001627983 */ /* 0x000ea80000100a00 */
[----:B------:R0:W2:Y:S01]  /*6430*/  LDG.E.U16 R118, [R32.64] ;  /* 0x0000000620767981 */ /* 0x0000a2000c1e1500 */
[----:B---3--:R-:W-:-:S05]  /*6440*/  IMAD.WIDE R34, R27, 0x2, R34 ;  /* 0x000000021b227825 */ /* 0x008fca00078e0222 */
[----:B------:R3:W4:Y:S01]  /*6450*/  LDG.E.U16 R88, [R34.64] ;  /* 0x0000000622587981 */ /* 0x000722000c1e1500 */
[----:B--2---:R-:W-:-:S05]  /*6460*/  IMAD.WIDE R36, R27, 0x2, R36 ;  /* 0x000000021b247825 */ /* 0x004fca00078e0224 */
[----:B------:R2:W4:Y:S01]  /*6470*/  LDG.E.U16 R103, [R36.64] ;  /* 0x0000000624677981 */ /* 0x000522000c1e1500 */
[----:B------:R-:W-:-:S03]  /*6480*/  IMAD.WIDE R30, R27, 0x2, R46 ;  /* 0x000000021b1e7825 */ /* 0x000fc600078e022e */
[----:B------:R-:W4:Y:S01]  /*6490*/  LDL.64 R46, [R1+0x6c0] ;  /* 0x0006c000012e7983 */ /* 0x000f220000100a00 */
[----:B---3--:R-:W-:-:S03]  /*64a0*/  IMAD.WIDE R34, R27, 0x2, R52 ;  /* 0x000000021b227825 */ /* 0x008fc600078e0234 */
[----:B------:R-:W3:Y:S01]  /*64b0*/  LDL.64 R52, [R1+0x6a8] ;  /* 0x0006a80001347983 */ /* 0x000ee20000100a00 */
[----:B--2---:R-:W-:-:S03]  /*64c0*/  IMAD.WIDE R36, R27, 0x2, R100 ;  /* 0x000000021b247825 */ /* 0x004fc600078e0264 */
[----:B------:R-:W2:Y:S04]  /*64d0*/  LDL.64 R100, [R1+0x6a0] ;  /* 0x0006a00001647983 */ /* 0x000ea80000100a00 */
[----:B-1----:R1:W2:Y:S04]  /*64e0*/  LDG.E.U16 R2, [R30.64] ;  /* 0x000000061e027981 */ /* 0x0022a8000c1e1500 */
[----:B------:R0:W2:Y:S01]  /*64f0*/  LDG.E.U16 R94, [R36.64] ;  /* 0x00000006245e7981 */ /* 0x0000a2000c1e1500 */
[----:B-1----:R-:W-:-:S03]  /*6500*/  IMAD.WIDE R30, R27, 0x2, R90 ;  /* 0x000000021b1e7825 */ /* 0x002fc600078e025a */
[----:B------:R1:W2:Y:S01]  /*6510*/  LDG.E.U16 R91, [R34.64] ;  /* 0x00000006225b7981 */ /* 0x0002a2000c1e1500 */
[----:B0-----:R-:W-:-:S03]  /*6520*/  IMAD.WIDE R36, R27, 0x2, R92 ;  /* 0x000000021b247825 */ /* 0x001fc600078e025c */
[----:B------:R0:W2:Y:S04]  /*6530*/  LDG.E.U16 R102, [R30.64] ;  /* 0x000000061e667981 */ /* 0x0000a8000c1e1500 */
[----:B------:R0:W2:Y:S01]  /*6540*/  LDG.E.U16 R38, [R36.64] ;  /* 0x0000000624267981 */ /* 0x0000a2000c1e1500 */
[----:B-1----:R-:W-:-:S03]  /*6550*/  IMAD.WIDE R34, R27, 0x2, R96 ;  /* 0x000000021b227825 */ /* 0x002fc600078e0260 */
[----:B------:R-:W2:Y:S01]  /*6560*/  LDL.64 R96, [R1+0x678] ;  /* 0x0006780001607983 */ /* 0x000ea20000100a00 */
[----:B0-----:R-:W-:-:S03]  /*6570*/  IMAD.WIDE R30, R27, 0x2, R50 ;  /* 0x000000021b1e7825 */ /* 0x001fc600078e0232 */
[----:B------:R-:W2:Y:S01]  /*6580*/  LDL.64 R50, [R1+0x670] ;  /* 0x0006700001327983 */ /* 0x000ea20000100a00 */
[----:B------:R-:W-:-:S03]  /*6590*/  IMAD.WIDE R36, R27, 0x2, R112 ;  /* 0x000000021b247825 */ /* 0x000fc600078e0270 */
[----:B------:R-:W2:Y:S01]  /*65a0*/  LDL.64 R112, [R1+0x640] ;  /* 0x0006400001707983 */ /* 0x000ea20000100a00 */
[----:B------:R-:W-:-:S03]  /*65b0*/  IMAD.WIDE R42, R27, 0x2, R42 ;  /* 0x000000021b2a7825 */ /* 0x000fc600078e022a */
[----:B------:R3:W2:Y:S01]  /*65c0*/  LDG.E.U16 R4, [R34.64] ;  /* 0x0000000622047981 */ /* 0x0006a2000c1e1500 */
[----:B------:R-:W-:-:S03]  /*65d0*/  IMAD.WIDE R32, R27, 0x2, R54 ;  /* 0x000000021b207825 */ /* 0x000fc600078e0236 */
[----:B------:R0:W2:Y:S04]  /*65e0*/  LDG.E.U16 R55, [R42.64] ;  /* 0x000000062a377981 */ /* 0x0000a8000c1e1500 */
[----:B------:R2:W2:Y:S04]  /*65f0*/  LDG.E.U16 R109, [R32.64] ;  /* 0x00000006206d7981 */ /* 0x0004a8000c1e1500 */
[----:B------:R1:W2:Y:S01]  /*6600*/  LDG.E.U16 R31, [R30.64] ;  /* 0x000000061e1f7981 */ /* 0x0002a2000c1e1500 */
[----:B0-----:R-:W-:-:S03]  /*6610*/  IMAD.WIDE R42, R27, 0x2, R116 ;  /* 0x000000021b2a7825 */ /* 0x001fc600078e0274 */
[----:B------:R-:W2:Y:S04]  /*6620*/  LDL.64 R92, [R1+0x688] ;  /* 0x00068800015c7983 */ /* 0x000ea80000100a00 */
[----:B------:R0:W2:Y:S02]  /*6630*/  LDG.E.U16 R117, [R42.64] ;  /* 0x000000062a757981 */ /* 0x0000a4000c1e1500 */
[C---:B0-----:R-:W-:Y:S02]  /*6640*/  IMAD.WIDE R42, R27.reuse, 0x2, R114 ;  /* 0x000000021b2a7825 */ /* 0x041fe400078e0272 */
[----:B------:R-:W2:Y:S04]  /*6650*/  LDL.64 R114, [R1+0x630] ;  /* 0x0006300001727983 */ /* 0x000ea80000100a00 */
[----:B------:R0:W2:Y:S01]  /*6660*/  LDG.E.U16 R106, [R42.64] ;  /* 0x000000062a6a7981 */ /* 0x0000a2000c1e1500 */
[----:B----4-:R-:W-:-:S04]  /*6670*/  IMAD.WIDE R46, R27, 0x2, R46 ;  /* 0x000000021b2e7825 */ /* 0x010fc800078e022e */
[C---:B---3--:R-:W-:Y:S01]  /*6680*/  IMAD.WIDE R34, R27.reuse, 0x2, R52 ;  /* 0x000000021b227825 */ /* 0x048fe200078e0234 */
[----:B------:R3:W4:Y:S03]  /*6690*/  LDG.E.U16 R111, [R46.64] ;  /* 0x000000062e6f7981 */ /* 0x000726000c1e1500 */
[C---:B--2---:R-:W-:Y:S01]  /*66a0*/  IMAD.WIDE R32, R27.reuse, 0x2, R100 ;  /* 0x000000021b207825 */ /* 0x044fe200078e0264 */
[----:B------:R2:W4:Y:S04]  /*66b0*/  LDG.E.U16 R54, [R34.64] ;  /* 0x0000000622367981 */ /* 0x000528000c1e1500 */
[----:B------:R-:W4:Y:S01]  /*66c0*/  LDL.64 R52, [R1+0x650] ;  /* 0x0006500001347983 */ /* 0x000f220000100a00 */
[----:B---3--:R-:W-:-:S03]  /*66d0*/  IMAD.WIDE R46, R27, 0x2, R124 ;  /* 0x000000021b2e7825 */ /* 0x008fc600078e027c */
[----:B------:R3:W4:Y:S01]  /*66e0*/  LDG.E.U16 R101, [R36.64] ;  /* 0x0000000624657981 */ /* 0x000722000c1e1500 */
[----:B--2---:R-:W-:-:S03]  /*66f0*/  IMAD.WIDE R34, R27, 0x2, R98 ;  /* 0x000000021b227825 */ /* 0x004fc600078e0262 */
[----:B------:R-:W2:Y:S04]  /*6700*/  LDL.64 R98, [R1+0x628] ;  /* 0x0006280001627983 */ /* 0x000ea80000100a00 */
[----:B------:R-:W2:Y:S04]  /*6710*/  LDL.64 R124, [R1+0x638] ;  /* 0x00063800017c7983 */ /* 0x000ea80000100a00 */
[----:B---3--:R3:W2:Y:S04]  /*6720*/  LDG.E.U16 R37, [R32.64] ;  /* 0x0000000620257981 */ /* 0x0086a8000c1e1500 */
[----:B-1----:R1:W2:Y:S01]  /*6730*/  LDG.E.U16 R30, [R46.64] ;  /* 0x000000062e1e7981 */ /* 0x0022a2000c1e1500 */
[----:B---3--:R-:W-:-:S03]  /*6740*/  IMAD.WIDE R32, R27, 0x2, R96 ;  /* 0x000000021b207825 */ /* 0x008fc600078e0260 */
[----:B------:R-:W2:Y:S01]  /*6750*/  LDL.64 R96, [R1+0x618] ;  /* 0x0006180001607983 */ /* 0x000ea20000100a00 */
[----:B------:R-:W-:-:S03]  /*6760*/  IMAD.WIDE R50, R27, 0x2, R50 ;  /* 0x000000021b327825 */ /* 0x000fc600078e0232 */
[----:B-1----:R1:W2:Y:S04]  /*6770*/  LDG.E.U16 R47, [R34.64] ;  /* 0x00000006222f7981 */ /* 0x0022a8000c1e1500 */
[----:B------:R1:W2:Y:S01]  /*6780*/  LDG.E.U16 R100, [R50.64] ;  /* 0x0000000632647981 */ /* 0x0002a2000c1e1500 */
[----:B0-----:R-:W-:-:S03]  /*6790*/  IMAD.WIDE R42, R27, 0x2, R132 ;  /* 0x000000021b2a7825 */ /* 0x001fc600078e0284 */
[----:B------:R0:W2:Y:S01]  /*67a0*/  LDG.E.U16 R116, [R32.64] ;  /* 0x0000000620747981 */ /* 0x0000a2000c1e1500 */
[----:B-1----:R-:W-:-:S03]  /*67b0*/  IMAD.WIDE R34, R27, 0x2, R128 ;  /* 0x000000021b227825 */ /* 0x002fc600078e0280 */
[----:B------:R-:W2:Y:S01]  /*67c0*/  LDL.64 R128, [R1+0x600] ;  /* 0x0006000001807983 */ /* 0x000ea20000100a00 */
[----:B------:R-:W-:-:S03]  /*67d0*/  IMAD.WIDE R50, R27, 0x2, R130 ;  /* 0x000000021b327825 */ /* 0x000fc600078e0282 */
[----:B------:R1:W2:Y:S01]  /*67e0*/  LDG.E.U16 R36, [R34.64] ;  /* 0x0000000622247981 */ /* 0x0002a2000c1e1500 */
[----:B------:R-:W-:-:S03]  /*67f0*/  IMAD.WIDE R130, R27, 0x2, R112 ;  /* 0x000000021b827825 */ /* 0x000fc600078e0270 */
[----:B------:R-:W2:Y:S01]  /*6800*/  LDL.64 R112, [R1+0x5f8] ;  /* 0x0005f80001707983 */ /* 0x000ea20000100a00 */
[----:B0-----:R-:W-:-:S03]  /*6810*/  IMAD.WIDE R32, R27, 0x2, R122 ;  /* 0x000000021b207825 */ /* 0x001fc600078e027a */
[----:B------:R-:W2:Y:S04]  /*6820*/  LDL.64 R132, [R1+0x5c8] ;  /* 0x0005c80001847983 */ /* 0x000ea80000100a00 */
[----:B------:R2:W2:Y:S01]  /*6830*/  LDG.E.U16 R7, [R32.64] ;  /* 0x0000000620077981 */ /* 0x0004a2000c1e1500 */
[----:B------:R-:W-:-:S03]  /*6840*/  IMAD.WIDE R40, R27, 0x2, R40 ;  /* 0x000000021b287825 */ /* 0x000fc600078e0228 */
[----:B------:R0:W2:Y:S01]  /*6850*/  LDG.E.U16 R46, [R50.64] ;  /* 0x00000006322e7981 */ /* 0x0000a2000c1e1500 */
[----:B-1----:R-:W-:-:S03]  /*6860*/  IMAD.WIDE R34, R27, 0x2, R114 ;  /* 0x000000021b227825 */ /* 0x002fc600078e0272 */
[----:B------:R1:W2:Y:S01]  /*6870*/  LDG.E.U16 R40, [R40.64] ;  /* 0x0000000628287981 */ /* 0x0002a2000c1e1500 */
[----:B------:R-:W-:-:S03]  /*6880*/  IMAD.WIDE R92, R27, 0x2, R92 ;  /* 0x000000021b5c7825 */ /* 0x000fc600078e025c */
[----:B------:R1:W2:Y:S01]  /*6890*/  LDG.E.U16 R130, [R130.64] ;  /* 0x0000000682827981 */ /* 0x0002a2000c1e1500 */
[----:B0-----:R-:W-:-:S03]  /*68a0*/  IMAD.WIDE R50, R27, 0x2, R142 ;  /* 0x000000021b327825 */ /* 0x001fc600078e028e */
[----:B------:R-:W2:Y:S04]  /*68b0*/  LDL.64 R142, [R1+0x5a8] ;  /* 0x0005a800018e7983 */ /* 0x000ea80000100a00 */
[----:B------:R0:W2:Y:S01]  /*68c0*/  LDG.E.U16 R92, [R92.64] ;  /* 0x000000065c5c7981 */ /* 0x0000a2000c1e1500 */
[----:B----4-:R-:W-:-:S03]  /*68d0*/  IMAD.WIDE R122, R27, 0x2, R52 ;  /* 0x000000021b7a7825 */ /* 0x010fc600078e0234 */
[----:B------:R4:W3:Y:S04]  /*68e0*/  LDG.E.U16 R53, [R42.64] ;  /* 0x000000062a357981 */ /* 0x0008e8000c1e1500 */
[----:B------:R0:W3:Y:S01]  /*68f0*/  LDG.E.U16 R122, [R122.64] ;  /* 0x000000067a7a7981 */ /* 0x0000e2000c1e1500 */
[----:B--2---:R-:W-:-:S03]  /*6900*/  IMAD.WIDE R32, R27, 0x2, R98 ;  /* 0x000000021b207825 */ /* 0x004fc600078e0262 */
[----:B------:R2:W3:Y:S01]  /*6910*/  LDG.E.U16 R99, [R34.64] ;  /* 0x0000000622637981 */ /* 0x0004e2000c1e1500 */
[----:B----4-:R-:W-:-:S03]  /*6920*/  IMAD.WIDE R42, R27, 0x2, R124 ;  /* 0x000000021b2a7825 */ /* 0x010fc600078e027c */
[----:B------:R-:W4:Y:S04]  /*6930*/  LDL.64 R124, [R1+0x5d0] ;  /* 0x0005d000017c7983 */ /* 0x000f280000100a00 */
[----:B------:R1:W3:Y:S01]  /*6940*/  LDG.E.U16 R115, [R42.64] ;  /* 0x000000062a737981 */ /* 0x0002e2000c1e1500 */
[----:B--2---:R-:W-:-:S03]  /*6950*/  IMAD.WIDE R34, R27, 0x2, R146 ;  /* 0x000000021b227825 */ /* 0x004fc600078e0292 */
[----:B------:R-:W2:Y:S04]  /*6960*/  LDL.64 R146, [R1+0x5a0] ;  /* 0x0005a00001927983 */ /* 0x000ea80000100a00 */
[----:B0-----:R0:W3:Y:S01]  /*6970*/  LDG.E.U16 R123, [R50.64] ;  /* 0x00000006327b7981 */ /* 0x0010e2000c1e1500 */
[----:B------:R-:W-:-:S03]  /*6980*/  IMAD.WIDE R96, R27, 0x2, R96 ;  /* 0x000000021b607825 */ /* 0x000fc600078e0260 */
[----:B------:R0:W3:Y:S01]  /*6990*/  LDG.E.U16 R52, [R32.64] ;  /* 0x0000000620347981 */ /* 0x0000e2000c1e1500 */
[----:B-1----:R-:W-:-:S03]  /*69a0*/  IMAD.WIDE R42, R27, 0x2, R140 ;  /* 0x000000021b2a7825 */ /* 0x002fc600078e028c */
[----:B------:R-:W3:Y:S04]  /*69b0*/  LDL.64 R140, [R1+0x598] ;  /* 0x00059800018c7983 */ /* 0x000ee80000100a00 */
[----:B------:R1:W3:Y:S01]  /*69c0*/  LDG.E.U16 R41, [R96.64] ;  /* 0x0000000660297981 */ /* 0x0002e2000c1e1500 */
[----:B0-----:R-:W-:-:S03]  /*69d0*/  IMAD.WIDE R50, R27, 0x2, R134 ;  /* 0x000000021b327825 */ /* 0x001fc600078e0286 */
[----:B------:R0:W3:Y:S04]  /*69e0*/  LDG.E.U16 R44, [R42.64] ;  /* 0x000000062a2c7981 */ /* 0x0000e8000c1e1500 */
[----:B------:R-:W3:Y:S01]  /*69f0*/  LDL.64 R134, [R1+0x590] ;  /* 0x0005900001867983 */ /* 0x000ee20000100a00 */
[----:B-1----:R-:W-:-:S03]  /*6a00*/  IMAD.WIDE R96, R27, 0x2, R154 ;  /* 0x000000021b607825 */ /* 0x002fc600078e029a */
[----:B------:R-:W3:Y:S01]  /*6a10*/  LDL.64 R154, [R1+0x588] ;  /* 0x00058800019a7983 */ /* 0x000ee20000100a00 */
[----:B0-----:R-:W-:-:S03]  /*6a20*/  IMAD.WIDE R42, R27, 0x2, R152 ;  /* 0x000000021b2a7825 */ /* 0x001fc600078e0298 */
[----:B------:R-:W3:Y:S01]  /*6a30*/  LDL.64 R152, [R1+0x570] ;  /* 0x0005700001987983 */ /* 0x000ee20000100a00 */
[----:B------:R-:W-:-:S03]  /*6a40*/  IMAD.WIDE R112, R27, 0x2, R112 ;  /* 0x000000021b707825 */ /* 0x000fc600078e0270 */
[----:B------:R0:W3:Y:S01]  /*6a50*/  LDG.E.U16 R35, [R34.64] ;  /* 0x0000000622237981 */ /* 0x0000e2000c1e1500 */
[----:B------:R-:W-:-:S03]  /*6a60*/  IMAD.WIDE R32, R27, 0x2, R128 ;  /* 0x000000021b207825 */ /* 0x000fc600078e0280 */
[----:B------:R1:W3:Y:S04]  /*6a70*/  LDG.E.U16 R114, [R112.64] ;  /* 0x0000000670727981 */ /* 0x0002e8000c1e1500 */
[----:B------:R0:W3:Y:S04]  /*6a80*/  LDG.E.U16 R129, [R32.64] ;  /* 0x0000000620817981 */ /* 0x0000e8000c1e1500 */
[----:B------:R0:W3:Y:S01]  /*6a90*/  LDG.E.U16 R98, [R96.64] ;  /* 0x0000000660627981 */ /* 0x0000e2000c1e1500 */
[----:B-1----:R-:W-:-:S03]  /*6aa0*/  IMAD.WIDE R112, R27, 0x2, R150 ;  /* 0x000000021b707825 */ /* 0x002fc600078e0296 */
[----:B------:R-:W3:Y:S01]  /*6ab0*/  LDL.64 R150, [R1+0x568] ;  /* 0x0005680001967983 */ /* 0x000ee20000100a00 */
[----:B0-----:R-:W-:-:S03]  /*6ac0*/  IMAD.WIDE R32, R27, 0x2, R144 ;  /* 0x000000021b207825 */ /* 0x001fc600078e0290 */
[----:B------:R0:W3:Y:S01]  /*6ad0*/  LDG.E.U16 R34, [R42.64] ;  /* 0x000000062a227981 */ /* 0x0000e2000c1e1500 */
[----:B------:R-:W-:-:S03]  /*6ae0*/  IMAD.WIDE R96, R27, 0x2, R156 ;  /* 0x000000021b607825 */ /* 0x000fc600078e029c */
[----:B------:R-:W3:Y:S04]  /*6af0*/  LDL.64 R156, [R1+0x540] ;  /* 0x00054000019c7983 */ /* 0x000ee80000100a00 */
[----:B------:R1:W3:Y:S04]  /*6b00*/  LDG.E.U16 R128, [R112.64] ;  /* 0x0000000670807981 */ /* 0x0002e8000c1e1500 */
[----:B0-----:R0:W3:Y:S01]  /*6b10*/  LDG.E.U16 R43, [R32.64] ;  /* 0x00000006202b7981 */ /* 0x0010e2000c1e1500 */
[----:B------:R-:W-:-:S03]  /*6b20*/  IMAD.WIDE R132, R27, 0x2, R132 ;  /* 0x000000021b847825 */ /* 0x000fc600078e0284 */
[----:B------:R0:W3:Y:S04]  /*6b30*/  LDG.E.U16 R51, [R50.64] ;  /* 0x0000000632337981 */ /* 0x0000e8000c1e1500 */
[----:B-1----:R1:W3:Y:S01]  /*6b40*/  LDG.E.U16 R113, [R96.64] ;  /* 0x0000000660717981 */ /* 0x0022e2000c1e1500 */
[----:B0-----:R-:W-:-:S03]  /*6b50*/  IMAD.WIDE R32, R27, 0x2, R148 ;  /* 0x000000021b207825 */ /* 0x001fc600078e0294 */
[----:B------:R-:W3:Y:S01]  /*6b60*/  LDL.64 R148, [R1+0x538] ;  /* 0x0005380001947983 */ /* 0x000ee20000100a00 */
[----:B------:R-:W-:-:S03]  /*6b70*/  IMAD.WIDE R142, R27, 0x2, R142 ;  /* 0x000000021b8e7825 */ /* 0x000fc600078e028e */
[----:B------:R0:W3:Y:S04]  /*6b80*/  LDG.E.U16 R90, [R132.64] ;  /* 0x00000006845a7981 */ /* 0x0000e8000c1e1500 */
[----:B-1----:R2:W3:Y:S04]  /*6b90*/  LDG.E.U16 R97, [R32.64] ;  /* 0x0000000620617981 */ /* 0x0024e8000c1e1500 */
[----:B------:R1:W3:Y:S04]  /*6ba0*/  LDG.E.U16 R50, [R142.64] ;  /* 0x000000068e327981 */ /* 0x0002e8000c1e1500 */
[----:B------:R-:W3:Y:S01]  /*6bb0*/  LDL.64 R144, [R1+0x580] ;  /* 0x0005800001907983 */ /* 0x000ee20000100a00 */
[----:B-1----:R-:W-:-:S03]  /*6bc0*/  IMAD.WIDE R142, R27, 0x2, R166 ;  /* 0x000000021b8e7825 */ /* 0x002fc600078e02a6 */
[----:B------:R-:W3:Y:S04]  /*6bd0*/  LDL.64 R166, [R1+0x4f8] ;  /* 0x0004f80001a67983 */ /* 0x000ee80000100a00 */
[----:B------:R1:W3:Y:S02]  /*6be0*/  LDG.E.U16 R112, [R142.64] ;  /* 0x000000068e707981 */ /* 0x0002e4000c1e1500 */
[C---:B-1----:R-:W-:Y:S02]  /*6bf0*/  IMAD.WIDE R142, R27.reuse, 0x2, R170 ;  /* 0x000000021b8e7825 */ /* 0x042fe400078e02aa */
[----:B------:R-:W3:Y:S04]  /*6c00*/  LDL.64 R170, [R1+0x498] ;  /* 0x0004980001aa7983 */ /* 0x000ee80000100a00 */
[----:B------:R1:W3:Y:S01]  /*6c10*/  LDG.E.U16 R131, [R142.64] ;  /* 0x000000068e837981 */ /* 0x0002e2000c1e1500 */
[----:B--2---:R-:W-:-:S03]  /*6c20*/  IMAD.WIDE R32, R27, 0x2, R146 ;  /* 0x000000021b207825 */ /* 0x004fc600078e0292 */
[----:B------:R-:W2:Y:S01]  /*6c30*/  LDL.64 R146, [R1+0x550] ;  /* 0x0005500001927983 */ /* 0x000ea20000100a00 */
[----:B----4-:R-:W-:-:S03]  /*6c40*/  IMAD.WIDE R124, R27, 0x2, R124 ;  /* 0x000000021b7c7825 */ /* 0x010fc600078e027c */
[----:B------:R4:W2:Y:S04]  /*6c50*/  LDG.E.U16 R33, [R32.64] ;  /* 0x0000000620217981 */ /* 0x0008a8000c1e1500 */
[----:B------:R0:W2:Y:S01]  /*6c60*/  LDG.E.U16 R124, [R124.64] ;  /* 0x000000067c7c7981 */ /* 0x0000a2000c1e1500 */
[----:B---3--:R-:W-:-:S05]  /*6c70*/  IMAD.WIDE R140, R27, 0x2, R140 ;  /* 0x000000021b8c7825 */ /* 0x008fca00078e028c */
[----:B------:R3:W2:Y:S01]  /*6c80*/  LDG.E.U16 R42, [R140.64] ;  /* 0x000000068c2a7981 */ /* 0x0006a2000c1e1500 */
[----:B0-----:R-:W-:-:S03]  /*6c90*/  IMAD.WIDE R132, R27, 0x2, R154 ;  /* 0x000000021b847825 */ /* 0x001fc600078e029a */
[----:B------:R-:W2:Y:S01]  /*6ca0*/  LDL.64 R154, [R1+0x520] ;  /* 0x00052000019a7983 */ /* 0x000ea20000100a00 */
[----:B---3--:R-:W-:-:S03]  /*6cb0*/  IMAD.WIDE R140, R27, 0x2, R152 ;  /* 0x000000021b8c7825 */ /* 0x008fc600078e0298 */
[----:B------:R-:W1:Y:S01]  /*6cc0*/  LDL.64 R152, [R1+0x518] ;  /* 0x0005180001987983 */ /* 0x000e620000100a00 */
[----:B------:R-:W-:-:S03]  /*6cd0*/  IMAD.WIDE R134, R27, 0x2, R134 ;  /* 0x000000021b867825 */ /* 0x000fc600078e0286 */
[----:B------:R0:W3:Y:S04]  /*6ce0*/  LDG.E.U16 R93, [R132.64] ;  /* 0x00000006845d7981 */ /* 0x0000e8000c1e1500 */
[----:B------:R4:W3:Y:S04]  /*6cf0*/  LDG.E.U16 R125, [R134.64] ;  /* 0x00000006867d7981 */ /* 0x0008e8000c1e1500 */
[----:B------:R4:W3:Y:S01]  /*6d00*/  LDG.E.U16 R96, [R140.64] ;  /* 0x000000068c607981 */ /* 0x0008e2000c1e1500 */
[----:B0-----:R-:W-:-:S03]  /*6d10*/  IMAD.WIDE R132, R27, 0x2, R158 ;  /* 0x000000021b847825 */ /* 0x001fc600078e029e */
[----:B------:R-:W3:Y:S01]  /*6d20*/  LDL.64 R158, [R1+0x4f0] ;  /* 0x0004f000019e7983 */ /* 0x000ee20000100a00 */
[----:B----4-:R-:W-:-:S03]  /*6d30*/  IMAD.WIDE R134, R27, 0x2, R150 ;  /* 0x000000021b867825 */ /* 0x010fc600078e0296 */
[----:B------:R-:W4:Y:S04]  /*6d40*/  LDL.64 R150, [R1+0x510] ;  /* 0x0005100001967983 */ /* 0x000f280000100a00 */
[----:B------:R0:W3:Y:S01]  /*6d50*/  LDG.E.U16 R32, [R132.64] ;  /* 0x0000000684207981 */ /* 0x0000e2000c1e1500 */
[----:B------:R-:W-:-:S03]  /*6d60*/  IMAD.WIDE R140, R27, 0x2, R164 ;  /* 0x000000021b8c7825 */ /* 0x000fc600078e02a4 */
[----:B------:R0:W3:Y:S04]  /*6d70*/  LDG.E.U16 R49, [R134.64] ;  /* 0x0000000686317981 */ /* 0x0000e8000c1e1500 */
[----:B------:R-:W3:Y:S01]  /*6d80*/  LDL.64 R164, [R1+0x458] ;  /* 0x0004580001a47983 */ /* 0x000ee20000100a00 */
[----:B0-----:R-:W-:-:S03]  /*6d90*/  IMAD.WIDE R132, R27, 0x2, R156 ;  /* 0x000000021b847825 */ /* 0x001fc600078e029c */
[----:B------:R-:W3:Y:S01]  /*6da0*/  LDL.64 R156, [R1+0x4e8] ;  /* 0x0004e800019c7983 */ /* 0x000ee20000100a00 */
[----:B------:R-:W-:-:S03]  /*6db0*/  IMAD.WIDE R134, R27, 0x2, R148 ;  /* 0x000000021b867825 */ /* 0x000fc600078e0294 */
[----:B------:R0:W3:Y:S04]  /*6dc0*/  LDG.E.U16 R148, [R132.64] ;  /* 0x0000000684947981 */ /* 0x0000e8000c1e1500 */
[----:B------:R0:W3:Y:S02]  /*6dd0*/  LDG.E.U16 R149, [R134.64] ;  /* 0x0000000686957981 */ /* 0x0000e4000c1e1500 */
[C---:B0-----:R-:W-:Y:S02]  /*6de0*/  IMAD.WIDE R132, R27.reuse, 0x2, R162 ;  /* 0x000000021b847825 */ /* 0x041fe400078e02a2 */
[----:B------:R-:W3:Y:S02]  /*6df0*/  LDL.64 R162, [R1+0x418] ;  /* 0x0004180001a27983 */ /* 0x000ee40000100a00 */
[----:B------:R-:W-:-:S02]  /*6e00*/  IMAD.WIDE R134, R27, 0x2, R160 ;  /* 0x000000021b867825 */ /* 0x000fc400078e02a0 */
[----:B------:R-:W3:Y:S02]  /*6e10*/  LDL.64 R160, [R1+0x3d8] ;  /* 0x0003d80001a07983 */ /* 0x000ee40000100a00 */
[----:B------:R-:W-:-:S05]  /*6e20*/  IMAD.WIDE R144, R27, 0x2, R144 ;  /* 0x000000021b907825 */ /* 0x000fca00078e0290 */
[----:B------:R4:W3:Y:S01]  /*6e30*/  LDG.E.U16 R127, [R144.64] ;  /* 0x00000006907f7981 */ /* 0x0008e2000c1e1500 */
[----:B--2---:R-:W-:-:S06]  /*6e40*/  IMAD.WIDE R146, R27, 0x2, R146 ;  /* 0x000000021b927825 */ /* 0x004fcc00078e0292 */
[----:B------:R0:W2:Y:S04]  /*6e50*/  LDG.E.U16 R146, [R146.64] ;  /* 0x0000000692927981 */ /* 0x0000a8000c1e1500 */
[----:B0-----:R0:W2:Y:S02]  /*6e60*/  LDG.E.U16 R147, [R140.64] ;  /* 0x000000068c937981 */ /* 0x0010a4000c1e1500 */
[----:B0-----:R-:W-:-:S04]  /*6e70*/  IMAD.WIDE R140, R27, 0x2, R154 ;  /* 0x000000021b8c7825 */ /* 0x001fc800078e029a */
[C---:B-1----:R-:W-:Y:S02]  /*6e80*/  IMAD.WIDE R142, R27.reuse, 0x2, R152 ;  /* 0x000000021b8e7825 */ /* 0x042fe400078e0298 */
[----:B------:R0:W2:Y:S04]  /*6e90*/  LDG.E.U16 R152, [R140.64] ;  /* 0x000000068c987981 */ /* 0x0000a8000c1e1500 */
[----:B------:R3:W2:Y:S01]  /*6ea0*/  LDG.E.U16 R153, [R142.64] ;  /* 0x000000068e997981 */ /* 0x0006a2000c1e1500 */
[----:B0-----:R-:W-:-:S03]  /*6eb0*/  IMAD.WIDE R140, R27, 0x2, R166 ;  /* 0x000000021b8c7825 */ /* 0x001fc600078e02a6 */
[----:B------:R-:W2:Y:S01]  /*6ec0*/  LDL.64 R166, [R1+0x3d0] ;  /* 0x0003d00001a67983 */ /* 0x000ea20000100a00 */
[----:B----4-:R-:W-:-:S03]  /*6ed0*/  IMAD.WIDE R144, R27, 0x2, R150 ;  /* 0x000000021b907825 */ /* 0x010fc600078e0296 */
[----:B------:R0:W4:Y:S04]  /*6ee0*/  LDG.E.U16 R150, [R132.64] ;  /* 0x0000000684967981 */ /* 0x000128000c1e1500 */
[----:B------:R1:W4:Y:S01]  /*6ef0*/  LDG.E.U16 R151, [R134.64] ;  /* 0x0000000686977981 */ /* 0x000322000c1e1500 */
[----:B---3--:R-:W-:-:S03]  /*6f00*/  IMAD.WIDE R142, R27, 0x2, R158 ;  /* 0x000000021b8e7825 */ /* 0x008fc600078e029e */
[----:B------:R3:W4:Y:S01]  /*6f10*/  LDG.E.U16 R154, [R144.64] ;  /* 0x00000006909a7981 */ /* 0x000722000c1e1500 */
[----:B0-----:R-:W-:-:S03]  /*6f20*/  IMAD.WIDE R132, R27, 0x2, R174 ;  /* 0x000000021b847825 */ /* 0x001fc600078e02ae */
[----:B------:R-:W4:Y:S01]  /*6f30*/  LDL.64 R174, [R1+0x448] ;  /* 0x0004480001ae7983 */ /* 0x000f220000100a00 */
[----:B-1----:R-:W-:-:S03]  /*6f40*/  IMAD.WIDE R134, R27, 0x2, R168 ;  /* 0x000000021b867825 */ /* 0x002fc600078e02a8 */
[----:B------:R-:W4:Y:S01]  /*6f50*/  LDL.64 R168, [R1+0x410] ;  /* 0x0004100001a87983 */ /* 0x000f220000100a00 */
[----:B---3--:R-:W-:-:S03]  /*6f60*/  IMAD.WIDE R144, R27, 0x2, R156 ;  /* 0x000000021b907825 */ /* 0x008fc600078e029c */
[----:B------:R0:W3:Y:S04]  /*6f70*/  LDG.E.U16 R155, [R132.64] ;  /* 0x00000006849b7981 */ /* 0x0000e8000c1e1500 */
[----:B------:R1:W3:Y:S04]  /*6f80*/  LDG.E.U16 R156, [R134.64] ;  /* 0x00000006869c7981 */ /* 0x0002e8000c1e1500 */
[----:B------:R1:W3:Y:S01]  /*6f90*/  LDG.E.U16 R157, [R140.64] ;  /* 0x000000068c9d7981 */ /* 0x0002e2000c1e1500 */
[----:B0-----:R-:W-:-:S03]  /*6fa0*/  IMAD.WIDE R132, R27, 0x2, R172 ;  /* 0x000000021b847825 */ /* 0x001fc600078e02ac */
[----:B------:R-:W3:Y:S01]  /*6fb0*/  LDL.64 R172, [R1+0x408] ;  /* 0x0004080001ac7983 */ /* 0x000ee20000100a00 */
[----:B-1----:R-:W-:-:S03]  /*6fc0*/  IMAD.WIDE R134, R27, 0x2, R170 ;  /* 0x000000021b867825 */ /* 0x002fc600078e02aa */
[----:B------:R-:W3:Y:S01]  /*6fd0*/  LDL.64 R170, [R1+0x3c8] ;  /* 0x0003c80001aa7983 */ /* 0x000ee20000100a00 */
[----:B------:R-:W-:-:S03]  /*6fe0*/  IMAD.WIDE R140, R27, 0x2, R164 ;  /* 0x000000021b8c7825 */ /* 0x000fc600078e02a4 */
[----:B------:R0:W3:Y:S04]  /*6ff0*/  LDG.E.U16 R158, [R142.64] ;  /* 0x000000068e9e7981 */ /* 0x0000e8000c1e1500 */
[----:B------:R1:W3:Y:S01]  /*7000*/  LDG.E.U16 R159, [R144.64] ;  /* 0x00000006909f7981 */ /* 0x0002e2000c1e1500 */
[----:B0-----:R-:W-:-:S03]  /*7010*/  IMAD.WIDE R142, R27, 0x2, R162 ;  /* 0x000000021b8e7825 */ /* 0x001fc600078e02a2 */
[----:B------:R0:W3:Y:S01]  /*7020*/  LDG.E.U16 R162, [R140.64] ;  /* 0x000000068ca27981 */ /* 0x0000e2000c1e1500 */
[----:B-1----:R-:W-:-:S03]  /*7030*/  IMAD.WIDE R144, R27, 0x2, R160 ;  /* 0x000000021b907825 */ /* 0x002fc600078e02a0 */
[----:B------:R1:W3:Y:S04]  /*7040*/  LDG.E.U16 R161, [R134.64] ;  /* 0x0000000686a17981 */ /* 0x0002e8000c1e1500 */
[----:B------:R1:W3:Y:S01]  /*7050*/  LDG.E.U16 R160, [R132.64] ;  /* 0x0000000684a07981 */ /* 0x0002e2000c1e1500 */
[----:B0-----:R-:W-:-:S03]  /*7060*/  IMAD.WIDE R140, R27, 0x2, R188 ;  /* 0x000000021b8c7825 */ /* 0x001fc600078e02bc */
[----:B------:R-:W3:Y:S01]  /*7070*/  LDL.64 R188, [R1+0x478] ;  /* 0x0004780001bc7983 */ /* 0x000ee20000100a00 */
[----:B-1----:R-:W-:-:S03]  /*7080*/  IMAD.WIDE R134, R27, 0x2, R190 ;  /* 0x000000021b867825 */ /* 0x002fc600078e02be */
[----:B------:R-:W3:Y:S01]  /*7090*/  LDL.64 R190, [R1+0x4b8] ;  /* 0x0004b80001be7983 */ /* 0x000ee20000100a00 */
[----:B------:R-:W-:-:S03]  /*70a0*/  IMAD.WIDE R132, R27, 0x2, R192 ;  /* 0x000000021b847825 */ /* 0x000fc600078e02c0 */
[----:B------:R-:W3:Y:S04]  /*70b0*/  LDL.64 R192, [R1+0x438] ;  /* 0x0004380001c07983 */ /* 0x000ee80000100a00 */
[----:B------:R2:W3:Y:S04]  /*70c0*/  LDG.E.U16 R164, [R144.64] ;  /* 0x0000000690a47981 */ /* 0x0004e8000c1e1500 */
[----:B------:R0:W3:Y:S04]  /*70d0*/  LDG.E.U16 R165, [R132.64] ;  /* 0x0000000684a57981 */ /* 0x0000e8000c1e1500 */
[----:B------:R1:W3:Y:S01]  /*70e0*/  LDG.E.U16 R163, [R142.64] ;  /* 0x000000068ea37981 */ /* 0x0002e2000c1e1500 */
[----:B0-----:R-:W-:-:S03]  /*70f0*/  IMAD.WIDE R132, R27, 0x2, R182 ;  /* 0x000000021b847825 */ /* 0x001fc600078e02b6 */
[----:B------:R-:W3:Y:S01]  /*7100*/  LDL.64 R182, [R1+0x3f8] ;  /* 0x0003f80001b67983 */ /* 0x000ee20000100a00 */
[----:B--2---:R-:W-:-:S03]  /*7110*/  IMAD.WIDE R144, R27, 0x2, R166 ;  /* 0x000000021b907825 */ /* 0x004fc600078e02a6 */
[----:B------:R0:W2:Y:S04]  /*7120*/  LDG.E.U16 R166, [R134.64] ;  /* 0x0000000686a67981 */ /* 0x0000a8000c1e1500 */
[----:B------:R4:W2:Y:S01]  /*7130*/  LDG.E.U16 R167, [R140.64] ;  /* 0x000000068ca77981 */ /* 0x0008a2000c1e1500 */
[----:B0-----:R-:W-:-:S03]  /*7140*/  IMAD.WIDE R134, R27, 0x2, R180 ;  /* 0x000000021b867825 */ /* 0x001fc600078e02b4 */
[----:B------:R-:W2:Y:S01]  /*7150*/  LDL.64 R180, [R1+0x3b8] ;  /* 0x0003b80001b47983 */ /* 0x000ea20000100a00 */
[----:B----4-:R-:W-:-:S04]  /*7160*/  IMAD.WIDE R140, R27, 0x2, R174 ;  /* 0x000000021b8c7825 */ /* 0x010fc800078e02ae */
[C---:B-1----:R-:W-:Y:S02]  /*7170*/  IMAD.WIDE R142, R27.reuse, 0x2, R168 ;  /* 0x000000021b8e7825 */ /* 0x042fe400078e02a8 */
[----:B------:R0:W4:Y:S04]  /*7180*/  LDG.E.U16 R169, [R144.64] ;  /* 0x0000000690a97981 */ /* 0x000128000c1e1500 */
[----:B------:R3:W4:Y:S02]  /*7190*/  LDG.E.U16 R168, [R142.64] ;  /* 0x000000068ea87981 */ /* 0x000724000c1e1500 */
[C---:B---3--:R-:W-:Y:S02]  /*71a0*/  IMAD.WIDE R142, R27.reuse, 0x2, R172 ;  /* 0x000000021b8e7825 */ /* 0x048fe400078e02ac */
[----:B------:R1:W3:Y:S02]  /*71b0*/  LDG.E.U16 R172, [R140.64] ;  /* 0x000000068cac7981 */ /* 0x0002e4000c1e1500 */
[----:B0-----:R-:W-:-:S02]  /*71c0*/  IMAD.WIDE R144, R27, 0x2, R170 ;  /* 0x000000021b907825 */ /* 0x001fc400078e02aa */
[----:B------:R0:W3:Y:S04]  /*71d0*/  LDG.E.U16 R170, [R132.64] ;  /* 0x0000000684aa7981 */ /* 0x0000e8000c1e1500 */
[----:B------:R0:W3:Y:S01]  /*71e0*/  LDG.E.U16 R171, [R134.64] ;  /* 0x0000000686ab7981 */ /* 0x0000e2000c1e1500 */
[----:B-1----:R-:W-:-:S03]  /*71f0*/  IMAD.WIDE R140, R27, 0x2, R184 ;  /* 0x000000021b8c7825 */ /* 0x002fc600078e02b8 */
[----:B------:R-:W3:Y:S01]  /*7200*/  LDL.64 R184, [R1+0x468] ;  /* 0x0004680001b87983 */ /* 0x000ee20000100a00 */
[----:B0-----:R-:W-:-:S03]  /*7210*/  IMAD.WIDE R132, R27, 0x2, R194 ;  /* 0x000000021b847825 */ /* 0x001fc600078e02c2 */
[----:B------:R0:W4:Y:S01]  /*7220*/  LDG.E.U16 R174, [R144.64] ;  /* 0x0000000690ae7981 */ /* 0x000122000c1e1500 */
[----:B------:R-:W-:-:S03]  /*7230*/  IMAD.WIDE R134, R27, 0x2, R186 ;  /* 0x000000021b867825 */ /* 0x000fc600078e02ba */
[----:B------:R-:W4:Y:S04]  /*7240*/  LDL.64 R186, [R1+0x3b0] ;  /* 0x0003b00001ba7983 */ /* 0x000f280000100a00 */
[----:B------:R1:W4:Y:S01]  /*7250*/  LDG.E.U16 R175, [R132.64] ;  /* 0x0000000684af7981 */ /* 0x000322000c1e1500 */
[----:B0-----:R-:W-:-:S03]  /*7260*/  IMAD.WIDE R144, R27, 0x2, R176 ;  /* 0x000000021b907825 */ /* 0x001fc600078e02b0 */
[----:B------:R0:W4:Y:S04]  /*7270*/  LDG.E.U16 R176, [R134.64] ;  /* 0x0000000686b07981 */ /* 0x000128000c1e1500 */
[----:B------:R0:W4:Y:S01]  /*7280*/  LDG.E.U16 R177, [R140.64] ;  /* 0x000000068cb17981 */ /* 0x000122000c1e1500 */
[----:B-1----:R-:W-:-:S03]  /*7290*/  IMAD.WIDE R132, R27, 0x2, R190 ;  /* 0x000000021b847825 */ /* 0x002fc600078e02be */
[----:B------:R-:W4:Y:S01]  /*72a0*/  LDL.64 R190, [R1+0x3e8] ;  /* 0x0003e80001be7983 */ /* 0x000f220000100a00 */
[----:B0-----:R-:W-:-:S03]  /*72b0*/  IMAD.WIDE R134, R27, 0x2, R188 ;  /* 0x000000021b867825 */ /* 0x001fc600078e02bc */
[----:B------:R-:W4:Y:S01]  /*72c0*/  LDL.64 R188, [R1+0x3a8] ;  /* 0x0003a80001bc7983 */ /* 0x000f220000100a00 */
[----:B------:R-:W-:-:S03]  /*72d0*/  IMAD.WIDE R140, R27, 0x2, R192 ;  /* 0x000000021b8c7825 */ /* 0x000fc600078e02c0 */
[----:B------:R-:W4:Y:S04]  /*72e0*/  LDL.64 R192, [R1+0x460] ;  /* 0x0004600001c07983 */ /* 0x000f280000100a00 */
[----:B------:R-:W4:Y:S04]  /*72f0*/  LDL.64 R194, [R1+0x3a0] ;  /* 0x0003a00001c27983 */ /* 0x000f280000100a00 */
[----:B------:R0:W4:Y:S02]  /*7300*/  LDG.E.U16 R173, [R142.64] ;  /* 0x000000068ead7981 */ /* 0x000124000c1e1500 */
[----:B0-----:R-:W-:-:S02]  /*7310*/  IMAD.WIDE R142, R27, 0x2, R178 ;  /* 0x000000021b8e7825 */ /* 0x001fc400078e02b2 */
[----:B------:R2:W4:Y:S04]  /*7320*/  LDG.E.U16 R179, [R144.64] ;  /* 0x0000000690b37981 */ /* 0x000528000c1e1500 */
[----:B------:R0:W4:Y:S02]  /*7330*/  LDG.E.U16 R178, [R142.64] ;  /* 0x000000068eb27981 */ /* 0x000124000c1e1500 */
[C---:B0-----:R-:W-:Y:S02]  /*7340*/  IMAD.WIDE R142, R27.reuse, 0x2, R182 ;  /* 0x000000021b8e7825 */ /* 0x041fe400078e02b6 */
[----:B------:R0:W4:Y:S04]  /*7350*/  LDG.E.U16 R182, [R140.64] ;  /* 0x000000068cb67981 */ /* 0x000128000c1e1500 */
[----:B------:R3:W4:Y:S01]  /*7360*/  LDG.E.U16 R183, [R142.64] ;  /* 0x000000068eb77981 */ /* 0x000722000c1e1500 */
[----:B0-----:R-:W-:-:S03]  /*7370*/  IMAD.WIDE R140, R27, 0x2, R214 ;  /* 0x000000021b8c7825 */ /* 0x001fc600078e02d6 */
[----:B------:R-:W4:Y:S01]  /*7380*/  LDL.64 R214, [R1+0x1d8] ;  /* 0x0001d80001d67983 */ /* 0x000f220000100a00 */
[----:B--2---:R-:W-:-:S03]  /*7390*/  IMAD.WIDE R144, R27, 0x2, R180 ;  /* 0x000000021b907825 */ /* 0x004fc600078e02b4 */
[----:B------:R0:W2:Y:S04]  /*73a0*/  LDG.E.U16 R180, [R132.64] ;  /* 0x0000000684b47981 */ /* 0x0000a8000c1e1500 */
[----:B------:R1:W2:Y:S04]  /*73b0*/  LDG.E.U16 R181, [R134.64] ;  /* 0x0000000686b57981 */ /* 0x0002a8000c1e1500 */
[----:B------:R1:W2:Y:S01]  /*73c0*/  LDG.E.U16 R144, [R144.64] ;  /* 0x0000000690907981 */ /* 0x0002a2000c1e1500 */
[----:B0-----:R-:W-:-:S03]  /*73d0*/  IMAD.WIDE R132, R27, 0x2, R222 ;  /* 0x000000021b847825 */ /* 0x001fc600078e02de */
[----:B------:R-:W2:Y:S01]  /*73e0*/  LDL.64 R222, [R1+0x1f0] ;  /* 0x0001f00001de7983 */ /* 0x000ea20000100a00 */
[----:B-1----:R-:W-:-:S03]  /*73f0*/  IMAD.WIDE R134, R27, 0x2, R218 ;  /* 0x000000021b867825 */ /* 0x002fc600078e02da */
[----:B------:R-:W2:Y:S04]  /*7400*/  LDL.64 R218, [R1+0x1d0] ;  /* 0x0001d00001da7983 */ /* 0x000ea80000100a00 */
[----:B------:R0:W2:Y:S02]  /*7410*/  LDG.E.U16 R145, [R132.64] ;  /* 0x0000000684917981 */ /* 0x0000a4000c1e1500 */
[C---:B0-----:R-:W-:Y:S02]  /*7420*/  IMAD.WIDE R132, R27.reuse, 0x2, R210 ;  /* 0x000000021b847825 */ /* 0x041fe400078e02d2 */
[----:B------:R-:W2:Y:S02]  /*7430*/  LDL.64 R210, [R1+0x1b8] ;  /* 0x0001b80001d27983 */ /* 0x000ea40000100a00 */
[----:B---3--:R-:W-:-:S02]  /*7440*/  IMAD.WIDE R142, R27, 0x2, R184 ;  /* 0x000000021b8e7825 */ /* 0x008fc400078e02b8 */
[----:B------:R0:W3:Y:S04]  /*7450*/  LDG.E.U16 R184, [R134.64] ;  /* 0x0000000686b87981 */ /* 0x0000e8000c1e1500 */
[----:B------:R4:W2:Y:S04]  /*7460*/  LDG.E.U16 R185, [R140.64] ;  /* 0x000000068cb97981 */ /* 0x0008a8000c1e1500 */
[----:B------:R1:W2:Y:S01]  /*7470*/  LDG.E.U16 R142, [R142.64] ;  /* 0x000000068e8e7981 */ /* 0x0002a2000c1e1500 */
[----:B0-----:R-:W-:-:S03]  /*7480*/  IMAD.WIDE R134, R27, 0x2, R206 ;  /* 0x000000021b867825 */ /* 0x001fc600078e02ce */
[----:B------:R-:W2:Y:S01]  /*7490*/  LDL.64 R206, [R1+0x1b0] ;  /* 0x0001b00001ce7983 */ /* 0x000ea20000100a00 */
[----:B----4-:R-:W-:-:S03]  /*74a0*/  IMAD.WIDE R140, R27, 0x2, R186 ;  /* 0x000000021b8c7825 */ /* 0x010fc600078e02ba */
[----:B------:R0:W4:Y:S04]  /*74b0*/  LDG.E.U16 R186, [R134.64] ;  /* 0x0000000686ba7981 */ /* 0x000128000c1e1500 */
[----:B-1----:R1:W2:Y:S04]  /*74c0*/  LDG.E.U16 R143, [R132.64] ;  /* 0x00000006848f7981 */ /* 0x0022a8000c1e1500 */
[----:B------:R1:W2:Y:S01]  /*74d0*/  LDG.E.U16 R187, [R140.64] ;  /* 0x000000068cbb7981 */ /* 0x0002a2000c1e1500 */
[----:B0-----:R-:W-:-:S04]  /*74e0*/  IMAD.WIDE R134, R27, 0x2, R190 ;  /* 0x000000021b867825 */ /* 0x001fc800078e02be */
[----:B-1----:R-:W-:-:S04]  /*74f0*/  IMAD.WIDE R132, R27, 0x2, R204 ;  /* 0x000000021b847825 */ /* 0x002fc800078e02cc */
[C---:B------:R-:W-:Y:S02]  /*7500*/  IMAD.WIDE R140, R27.reuse, 0x2, R188 ;  /* 0x000000021b8c7825 */ /* 0x040fe400078e02bc */
[----:B------:R0:W2:Y:S04]  /*7510*/  LDG.E.U16 R188, [R132.64] ;  /* 0x0000000684bc7981 */ /* 0x0000a8000c1e1500 */
[----:B------:R1:W2:Y:S04]  /*7520*/  LDG.E.U16 R189, [R134.64] ;  /* 0x0000000686bd7981 */ /* 0x0002a8000c1e1500 */
[----:B------:R1:W2:Y:S01]  /*7530*/  LDG.E.U16 R190, [R140.64] ;  /* 0x000000068cbe7981 */ /* 0x0002a2000c1e1500 */
[----:B0-----:R-:W-:-:S04]  /*7540*/  IMAD.WIDE R132, R27, 0x2, R202 ;  /* 0x000000021b847825 */ /* 0x001fc800078e02ca */
[C---:B-1----:R-:W-:Y:S01]  /*7550*/  IMAD.WIDE R134, R27.reuse, 0x2, R200 ;  /* 0x000000021b867825 */ /* 0x042fe200078e02c8 */
[----:B------:R0:W2:Y:S03]  /*7560*/  LDG.E.U16 R191, [R132.64] ;  /* 0x0000000684bf7981 */ /* 0x0000a6000c1e1500 */
[C---:B------:R-:W-:Y:S02]  /*7570*/  IMAD.WIDE R140, R27.reuse, 0x2, R192 ;  /* 0x000000021b8c7825 */ /* 0x040fe400078e02c0 */
[----:B------:R1:W2:Y:S04]  /*7580*/  LDG.E.U16 R192, [R134.64] ;  /* 0x0000000686c07981 */ /* 0x0002a8000c1e1500 */
[----:B------:R1:W2:Y:S01]  /*7590*/  LDG.E.U16 R193, [R140.64] ;  /* 0x000000068cc17981 */ /* 0x0002a2000c1e1500 */
[----:B0-----:R-:W-:-:S04]  /*75a0*/  IMAD.WIDE R132, R27, 0x2, R198 ;  /* 0x000000021b847825 */ /* 0x001fc800078e02c6 */
[C---:B-1----:R-:W-:Y:S02]  /*75b0*/  IMAD.WIDE R134, R27.reuse, 0x2, R196 ;  /* 0x000000021b867825 */ /* 0x042fe400078e02c4 */
[----:B------:R-:W2:Y:S02]  /*75c0*/  LDG.E.U16 R132, [R132.64] ;  /* 0x0000000684847981 */ /* 0x000ea4000c1e1500 */
[----:B------:R-:W-:Y:S02]  /*75d0*/  IMAD.WIDE R140, R27, 0x2, R194 ;  /* 0x000000021b8c7825 */ /* 0x000fe400078e02c2 */
[----:B------:R-:W2:Y:S04]  /*75e0*/  LDG.E.U16 R134, [R134.64] ;  /* 0x0000000686867981 */ /* 0x000ea8000c1e1500 */
[----:B------:R-:W2:Y:S04]  /*75f0*/  LDG.E.U16 R140, [R140.64] ;  /* 0x000000068c8c7981 */ /* 0x000ea8000c1e1500 */
[----:B------:R-:W-:Y:S01]  /*7600*/  BAR.SYNC.DEFER_BLOCKING 0x0 ;  /* 0x0000000000007b1d */ /* 0x000fe20000010000 */
[----:B------:R-:W-:-:S02]  /*7610*/  LOP3.LUT R194, R26, 0x10, RZ, 0x3c, !PT ;  /* 0x000000101ac27812 */ /* 0x000fc400078e3cff */
[----:B------:R-:W-:-:S03]  /*7620*/  LOP3.LUT R195, R26, 0x20, RZ, 0x3c, !PT ;  /* 0x000000201ac37812 */ /* 0x000fc600078e3cff */
[----:B------:R-:W-:Y:S04]  /*7630*/  STS.U16 [R26], R0 ;  /* 0x000000001a007388 */ /* 0x000fe80000000400 */
        /* <DEDUP_REMOVED lines=56> */
[----:B------:R-:W-:-:S03]  /*79c0*/  LOP3.LUT R0, R26, 0x40, RZ, 0x3c, !PT ;  /* 0x000000401a007812 */ /* 0x000fc600078e3cff */
        /* <DEDUP_REMOVED lines=20> */
[----:B--2---:R-:W-:Y:S04]  /*7b10*/  STS.U16 [R0+0x5c00], R180 ;  /* 0x005c00b400007388 */ /* 0x004fe80000000400 */
        /* <DEDUP_REMOVED lines=19> */
[----:B----4-:R-:W-:Y:S04]  /*7c50*/  STS.U16 [R2+0x7500], R186 ;  /* 0x007500ba02007388 */ /* 0x010fe80000000400 */
        /* <DEDUP_REMOVED lines=12> */
[----:B---3--:R-:W-:Y:S04]  /*7d20*/  STS.U16 [R0+0x5e00], R184 ;  /* 0x005e00b800007388 */ /* 0x008fe80000000400 */
        /* <DEDUP_REMOVED lines=20> */
[----:B------:R-:W-:Y:S01]  /*7e70*/  BAR.SYNC.DEFER_BLOCKING 0x0 ;  /* 0x0000000000007b1d */ /* 0x000fe20000010000 */
[----:B0-----:R-:W-:-:S05]  /*7e80*/  LOP3.LUT R0, R12, 0x20, RZ, 0x3c, !PT ;  /* 0x000000200c007812 */ /* 0x001fca00078e3cff */
[----:B------:R-:W-:Y:S04]  /*7e90*/  LDSM.16.MT88.4 R152, [R12+0x8000] ;  /* 0x008000000c98783b */ /* 0x000fe80000004200 */
[----:B------:R-:W0:Y:S04]  /*7ea0*/  LDSM.16.M88.4 R124, [R13+0x2000] ;  /* 0x002000000d7c783b */ /* 0x000e280000000200 */
[----:B------:R-:W1:Y:S04]  /*7eb0*/  LDSM.16.M88.4 R116, [R13] ;  /* 0x000000000d74783b */ /* 0x000e680000000200 */
[----:B------:R-:W2:Y:S04]  /*7ec0*/  LDSM.16.M88.4 R92, [R13+0x4000] ;  /* 0x004000000d5c783b */ /* 0x000ea80000000200 */
[----:B------:R-:W3:Y:S04]  /*7ed0*/  LDSM.16.M88.4 R132, [R13+0x6000] ;  /* 0x006000000d84783b */ /* 0x000ee80000000200 */
[----:B------:R-:W4:Y:S04]  /*7ee0*/  LDSM.16.MT88.4 R96, [R0+0x8000] ;  /* 0x008000000060783b */ /* 0x000f280000004200 */
[----:B------:R-:W3:Y:S04]  /*7ef0*/  LDSM.16.MT88.4 R112, [R12+0x8400] ;  /* 0x008400000c70783b */ /* 0x000ee80000004200 */
[----:B------:R-:W3:Y:S01]  /*7f00*/  LDSM.16.MT88.4 R140, [R0+0x8400] ;  /* 0x00840000008c783b */ /* 0x000ee20000004200 */
[----:B------:R-:W-:-:S03]  /*7f10*/  LOP3.LUT R2, R13, 0x40, RZ, 0x3c, !PT ;  /* 0x000000400d027812 */ /* 0x000fc600078e3cff */
[----:B------:R-:W-:Y:S04]  /*7f20*/  LDSM.16.MT88.4 R128, [R12+0x8800] ;  /* 0x008800000c80783b */ /* 0x000fe80000004200 */
[----:B------:R-:W4:Y:S04]  /*7f30*/  LDSM.16.M88.4 R36, [R2+0x2000] ;  /* 0x002000000224783b */ /* 0x000f280000000200 */
[----:B------:R-:W4:Y:S01]  /*7f40*/  LDSM.16.M88.4 R32, [R2] ;  /* 0x000000000220783b */ /* 0x000f220000000200 */
[C---:B0-----:R-:W-:Y:S03]  /*7f50*/  HMMA.16816.F32 R104, R152.reuse, R124, RZ ;  /* 0x0000007c9868723c */ /* 0x041fe600000018ff */
[----:B------:R-:W0:Y:S04]  /*7f60*/  LDSM.16.M88.4 R40, [R2+0x4000] ;  /* 0x004000000228783b */ /* 0x000e280000000200 */
[----:B------:R-:W0:Y:S01]  /*7f70*/  LDSM.16.M88.4 R48, [R2+0x6000] ;  /* 0x006000000230783b */ /* 0x000e220000000200 */
[C---:B-1----:R-:W-:Y:S03]  /*7f80*/  HMMA.16816.F32 R100, R152.reuse, R116, RZ ;  /* 0x000000749864723c */ /* 0x042fe600000018ff */
[----:B------:R-:W1:Y:S04]  /*7f90*/  LDSM.16.MT88.4 R52, [R0+0x8800] ;  /* 0x008800000034783b */ /* 0x000e680000004200 */
[----:B------:R-:W-:Y:S01]  /*7fa0*/  LDSM.16.MT88.4 R156, [R0+0x9000] ;  /* 0x00900000009c783b */ /* 0x000fe20000004200 */
[C---:B--2---:R-:W-:Y:S08]  /*7fb0*/  HMMA.16816.F32 R108, R152.reuse, R92, RZ ;  /* 0x0000005c986c723c */ /* 0x044ff000000018ff */
[----:B---3--:R-:W-:Y:S08]  /*7fc0*/  HMMA.16816.F32 R152, R152, R132, RZ ;  /* 0x000000849898723c */ /* 0x008ff000000018ff */
[C---:B----4-:R-:W-:Y:S08]  /*7fd0*/  HMMA.16816.F32 R148, R96.reuse, R116, RZ ;  /* 0x000000746094723c */ /* 0x050ff000000018ff */
[C---:B------:R-:W-:Y:S08]  /*7fe0*/  HMMA.16816.F32 R88, R96.reuse, R124, RZ ;  /* 0x0000007c6058723c */ /* 0x040ff000000018ff */
[C---:B------:R-:W-:Y:S08]  /*7ff0*/  HMMA.16816.F32 R144, R96.reuse, R92, RZ ;  /* 0x0000005c6090723c */ /* 0x040ff000000018ff */
[----:B------:R-:W-:Y:S08]  /*8000*/  HMMA.16816.F32 R96, R96, R132, RZ ;  /* 0x000000846060723c */ /* 0x000ff000000018ff */
[C---:B------:R-:W-:Y:S08]  /*8010*/  HMMA.16816.F32 R104, R112.reuse, R126, R104 ;  /* 0x0000007e7068723c */ /* 0x040ff00000001868 */
[C---:B------:R-:W-:Y:S08]  /*8020*/  HMMA.16816.F32 R100, R112.reuse, R118, R100 ;  /* 0x000000767064723c */ /* 0x040ff00000001864 */
[C---:B------:R-:W-:Y:S08]  /*8030*/  HMMA.16816.F32 R108, R112.reuse, R94, R108 ;  /* 0x0000005e706c723c */ /* 0x040ff0000000186c */
[----:B------:R-:W-:Y:S01]  /*8040*/  HMMA.16816.F32 R112, R112, R134, R152 ;  /* 0x000000867070723c */ /* 0x000fe20000001898 */
[----:B------:R-:W-:Y:S07]  /*8050*/  LDSM.16.M88.4 R152, [R13+0x6080] ;  /* 0x006080000d98783b */ /* 0x000fee0000000200 */
[C---:B------:R-:W-:Y:S01]  /*8060*/  HMMA.16816.F32 R116, R140.reuse, R118, R148 ;  /* 0x000000768c74723c */ /* 0x040fe20000001894 */
[----:B------:R-:W-:Y:S07]  /*8070*/  LDSM.16.M88.4 R148, [R13+0x4080] ;  /* 0x004080000d94783b */ /* 0x000fee0000000200 */
[C---:B------:R-:W-:Y:S01]  /*8080*/  HMMA.16816.F32 R124, R140.reuse, R126, R88 ;  /* 0x0000007e8c7c723c */ /* 0x040fe20000001858 */
[----:B------:R-:W2:Y:S07]  /*8090*/  LDSM.16.MT88.4 R88, [R12+0x8c00] ;  /* 0x008c00000c58783b */ /* 0x000eae0000004200 */
[C---:B------:R-:W-:Y:S01]  /*80a0*/  HMMA.16816.F32 R144, R140.reuse, R94, R144 ;  /* 0x0000005e8c90723c */ /* 0x040fe20000001890 */
[----:B------:R-:W3:Y:S07]  /*80b0*/  LDSM.16.MT88.4 R92, [R0+0x8c00] ;  /* 0x008c0000005c783b */ /* 0x000eee0000004200 */
[----:B------:R-:W-:Y:S01]  /*80c0*/  HMMA.16816.F32 R96, R140, R134, R96 ;  /* 0x000000868c60723c */ /* 0x000fe20000001860 */
[----:B------:R-:W-:Y:S04]  /*80d0*/  LDSM.16.M88.4 R140, [R13+0x2080] ;  /* 0x002080000d8c783b */ /* 0x000fe80000000200 */
[----:B------:R-:W-:Y:S03]  /*80e0*/  LDSM.16.M88.4 R132, [R13+0x80] ;  /* 0x000080000d84783b */ /* 0x000fe60000000200 */
[C---:B------:R-:W-:Y:S08]  /*80f0*/  HMMA.16816.F32 R104, R128.reuse, R36, R104 ;  /* 0x000000248068723c */ /* 0x040ff00000001868 */
[C---:B------:R-:W-:Y:S08]  /*8100*/  HMMA.16816.F32 R100, R128.reuse, R32, R100 ;  /* 0x000000208064723c */ /* 0x040ff00000001864 */
[C---:B0-----:R-:W-:Y:S08]  /*8110*/  HMMA.16816.F32 R108, R128.reuse, R40, R108 ;  /* 0x00000028806c723c */ /* 0x041ff0000000186c */
[----:B------:R-:W-:Y:S01]  /*8120*/  HMMA.16816.F32 R112, R128, R48, R112 ;  /* 0x000000308070723c */ /* 0x000fe20000001870 */
[----:B------:R-:W0:Y:S07]  /*8130*/  LDSM.16.MT88.4 R128, [R12+0x9000] ;  /* 0x009000000c80783b */ /* 0x000e2e0000004200 */
[C---:B-1----:R-:W-:Y:S08]  /*8140*/  HMMA.16816.F32 R116, R52.reuse, R32, R116 ;  /* 0x000000203474723c */ /* 0x042ff00000001874 */
[C---:B------:R-:W-:Y:S08]  /*8150*/  HMMA.16816.F32 R124, R52.reuse, R36, R124 ;  /* 0x00000024347c723c */ /* 0x040ff0000000187c */
[C---:B------:R-:W-:Y:S08]  /*8160*/  HMMA.16816.F32 R144, R52.reuse, R40, R144 ;  /* 0x000000283490723c */ /* 0x040ff00000001890 */
[----:B------:R-:W-:Y:S01]  /*8170*/  HMMA.16816.F32 R96, R52, R48, R96 ;  /* 0x000000303460723c */ /* 0x000fe20000001860 */
[----:B------:R-:W-:Y:S07]  /*8180*/  LDSM.16.MT88.4 R52, [R0+0x9800] ;  /* 0x009800000034783b */ /* 0x000fee0000004200 */
[C---:B--2---:R-:W-:Y:S08]  /*8190*/  HMMA.16816.F32 R104, R88.reuse, R38, R104 ;  /* 0x000000265868723c */ /* 0x044ff00000001868 */
[-C--:B------:R-:W-:Y:S08]  /*81a0*/  HMMA.16816.F32 R100, R88, R34.reuse, R100 ;  /* 0x000000225864723c */ /* 0x080ff00000001864 */
[C---:B---3--:R-:W-:Y:S01]  /*81b0*/  HMMA.16816.F32 R116, R92.reuse, R34, R116 ;  /* 0x000000225c74723c */ /* 0x048fe20000001874 */
[----:B------:R-:W1:Y:S07]  /*81c0*/  LDSM.16.MT88.4 R32, [R12+0x9400] ;  /* 0x009400000c20783b */ /* 0x000e6e0000004200 */
[----:B------:R-:W-:Y:S01]  /*81d0*/  HMMA.16816.F32 R124, R92, R38, R124 ;  /* 0x000000265c7c723c */ /* 0x000fe2000000187c */
[----:B------:R-:W2:Y:S07]  /*81e0*/  LDSM.16.MT88.4 R36, [R0+0x9400] ;  /* 0x009400000024783b */ /* 0x000eae0000004200 */
[C---:B------:R-:W-:Y:S08]  /*81f0*/  HMMA.16816.F32 R108, R88.reuse, R42, R108 ;  /* 0x0000002a586c723c */ /* 0x040ff0000000186c */
[----:B------:R-:W-:Y:S01]  /*8200*/  HMMA.16816.F32 R112, R88, R50, R112 ;  /* 0x000000325870723c */ /* 0x000fe20000001870 */
[----:B------:R-:W-:Y:S07]  /*8210*/  LDSM.16.M88.4 R88, [R2+0x6080] ;  /* 0x006080000258783b */ /* 0x000fee0000000200 */
[C---:B------:R-:W-:Y:S01]  /*8220*/  HMMA.16816.F32 R144, R92.reuse, R42, R144 ;  /* 0x0000002a5c90723c */ /* 0x040fe20000001890 */
[----:B------:R-:W-:Y:S07]  /*8230*/  LDSM.16.MT88.4 R40, [R12+0x9800] ;  /* 0x009800000c28783b */ /* 0x000fee0000004200 */
[----:B------:R-:W-:Y:S01]  /*8240*/  HMMA.16816.F32 R96, R92, R50, R96 ;  /* 0x000000325c60723c */ /* 0x000fe20000001860 */
[----:B------:R-:W3:Y:S04]  /*8250*/  LDSM.16.M88.4 R48, [R2+0x2080] ;  /* 0x002080000230783b */ /* 0x000ee80000000200 */
[----:B------:R-:W-:Y:S03]  /*8260*/  LDSM.16.MT88.4 R92, [R12+0x9c00] ;  /* 0x009c00000c5c783b */ /* 0x000fe60000004200 */
[-C--:B0-----:R-:W-:Y:S08]  /*8270*/  HMMA.16816.F32 R104, R128, R140.reuse, R104 ;  /* 0x0000008c8068723c */ /* 0x081ff00000001868 */
[----:B------:R-:W-:Y:S08]  /*8280*/  HMMA.16816.F32 R124, R156, R140, R124 ;  /* 0x0000008c9c7c723c */ /* 0x000ff0000000187c */
[C---:B------:R-:W-:Y:S08]  /*8290*/  HMMA.16816.F32 R108, R128.reuse, R148, R108 ;  /* 0x00000094806c723c */ /* 0x040ff0000000186c */
[C---:B------:R-:W-:Y:S08]  /*82a0*/  HMMA.16816.F32 R100, R128.reuse, R132, R100 ;  /* 0x000000848064723c */ /* 0x040ff00000001864 */
[----:B------:R-:W-:Y:S01]  /*82b0*/  HMMA.16816.F32 R112, R128, R152, R112 ;  /* 0x000000988070723c */ /* 0x000fe20000001870 */
[----:B------:R-:W0:Y:S07]  /*82c0*/  LDSM.16.M88.4 R128, [R2+0x4080] ;  /* 0x004080000280783b */ /* 0x000e2e0000000200 */
[C---:B------:R-:W-:Y:S01]  /*82d0*/  HMMA.16816.F32 R144, R156.reuse, R148, R144 ;  /* 0x000000949c90723c */ /* 0x040fe20000001890 */
[----:B------:R-:W2:Y:S04]  /*82e0*/  S2R R195, SR_TID.X ;  /* 0x0000000000c37919 */ /* 0x000ea80000002100 */
[----:B------:R-:W4:Y:S03]  /*82f0*/  LDL.64 R148, [R1+0x1c8] ;  /* 0x0001c80001947983 */ /* 0x000f260000100a00 */
[----:B------:R-:W-:Y:S08]  /*8300*/  HMMA.16816.F32 R96, R156, R152, R96 ;  /* 0x000000989c60723c */ /* 0x000ff00000001860 */
[----:B-1----:R-:W-:Y:S08]  /*8310*/  HMMA.16816.F32 R104, R32, R142, R104 ;  /* 0x0000008e2068723c */ /* 0x002ff00000001868 */
[----:B------:R-:W-:Y:S08]  /*8320*/  HMMA.16816.F32 R116, R156, R132, R116 ;  /* 0x000000849c74723c */ /* 0x000ff00000001874 */
[----:B--2---:R-:W-:Y:S01]  /*8330*/  HMMA.16816.F32 R124, R36, R142, R124 ;  /* 0x0000008e247c723c */ /* 0x004fe2000000187c */
[----:B------:R-:W1:Y:S07]  /*8340*/  LDSM.16.M88.4 R140, [R2+0x80] ;  /* 0x00008000028c783b */ /* 0x000e6e0000000200 */
[C---:B------:R-:W-:Y:S08]  /*8350*/  HMMA.16816.F32 R108, R32.reuse, R150, R108 ;  /* 0x00000096206c723c */ /* 0x040ff0000000186c */
[C---:B------:R-:W-:Y:S08]  /*8360*/  HMMA.16816.F32 R100, R32.reuse, R134, R100 ;  /* 0x000000862064723c */ /* 0x040ff00000001864 */
[----:B------:R-:W-:Y:S01]  /*8370*/  HMMA.16816.F32 R112, R32, R154, R112 ;  /* 0x0000009a2070723c */ /* 0x000fe20000001870 */
[----:B------:R2:W0:Y:S07]  /*8380*/  LDSM.16.MT88.4 R32, [R0+0x9c00] ;  /* 0x009c00000020783b */ /* 0x00042e0000004200 */
[C---:B------:R-:W-:Y:S08]  /*8390*/  HMMA.16816.F32 R144, R36.reuse, R150, R144 ;  /* 0x000000962490723c */ /* 0x040ff00000001890 */
[----:B------:R-:W-:Y:S08]  /*83a0*/  HMMA.16816.F32 R96, R36, R154, R96 ;  /* 0x0000009a2460723c */ /* 0x000ff00000001860 */
[----:B---3--:R-:W-:Y:S08]  /*83b0*/  HMMA.16816.F32 R104, R40, R48, R104 ;  /* 0x000000302868723c */ /* 0x008ff00000001868 */
[----:B------:R-:W-:Y:S08]  /*83c0*/  HMMA.16816.F32 R116, R36, R134, R116 ;  /* 0x000000862474723c */ /* 0x000ff00000001874 */
[----:B------:R-:W-:Y:S08]  /*83d0*/  HMMA.16816.F32 R124, R52, R48, R124 ;  /* 0x00000030347c723c */ /* 0x000ff0000000187c */
[-C--:B0-----:R-:W-:Y:S08]  /*83e0*/  HMMA.16816.F32 R108, R40, R128.reuse, R108 ;  /* 0x00000080286c723c */ /* 0x081ff0000000186c */
[----:B------:R-:W-:Y:S01]  /*83f0*/  HMMA.16816.F32 R144, R52, R128, R144 ;  /* 0x000000803490723c */ /* 0x000fe20000001890 */
[----:B--2---:R-:W-:-:S07]  /*8400*/  IMAD.SHL.U32 R0, R195, 0x2, RZ ;  /* 0x00000002c3007824 */ /* 0x004fce00078e00ff */
[-C--:B------:R-:W-:Y:S08]  /*8410*/  HMMA.16816.F32 R112, R40, R88.reuse, R112 ;  /* 0x000000582870723c */ /* 0x080ff00000001870 */
[----:B------:R-:W-:Y:S01]  /*8420*/  HMMA.16816.F32 R96, R52, R88, R96 ;  /* 0x000000583460723c */ /* 0x000fe20000001860 */
[----:B------:R-:W-:-:S07]  /*8430*/  LOP3.LUT R194, R195, 0x60, RZ, 0xc0, !PT ;  /* 0x00000060c3c27812 */ /* 0x000fce00078ec0ff */
[----:B-1----:R-:W-:Y:S01]  /*8440*/  HMMA.16816.F32 R100, R40, R140, R100 ;  /* 0x0000008c2864723c */ /* 0x002fe20000001864 */
[----:B------:R-:W-:-:S07]  /*8450*/  LOP3.LUT R0, R0, 0x6, RZ, 0xc0, !PT ;  /* 0x0000000600007812 */ /* 0x000fce00078ec0ff */
[----:B------:R-:W-:Y:S01]  /*8460*/  HMMA.16816.F32 R104, R92, R50, R104 ;  /* 0x000000325c68723c */ /* 0x000fe20000001868 */
[----:B------:R-:W-:-:S07]  /*8470*/  LEA.HI R0, R194, R0, RZ, 0x1e ;  /* 0x00000000c2007211 */ /* 0x000fce00078ff0ff */
[----:B------:R-:W-:Y:S08]  /*8480*/  HMMA.16816.F32 R116, R52, R140, R116 ;  /* 0x0000008c3474723c */ /* 0x000ff00000001874 */
[----:B------:R-:W-:Y:S01]  /*8490*/  HMMA.16816.F32 R124, R32, R50, R124 ;  /* 0x00000032207c723c */ /* 0x000fe2000000187c */
[----:B------:R-:W-:-:S07]  /*84a0*/  IADD3 R0, R0, UR4, RZ ;  /* 0x0000000400007c10 */ /* 0x000fce000fffe0ff */
[----:B------:R-:W-:Y:S01]  /*84b0*/  HMMA.16816.F32 R108, R92, R130, R108 ;  /* 0x000000825c6c723c */ /* 0x000fe2000000186c */
[----:B------:R-:W-:-:S07]  /*84c0*/  IADD3 R2, R0, 0x20, RZ ;  /* 0x0000002000027810 */ /* 0x000fce0007ffe0ff */
[----:B------:R-:W-:Y:S01]  /*84d0*/  HMMA.16816.F32 R144, R32, R130, R144 ;  /* 0x000000822090723c */ /* 0x000fe20000001890 */
[-C--:B------:R-:W-:Y:S01]  /*84e0*/  ISETP.GE.AND P6, PT, R15, R2.reuse, PT ;  /* 0x000000020f00720c */ /* 0x080fe20003fc6270 */
[----:B------:R-:W-:Y:S01]  /*84f0*/  FMUL R3, R106, c[0x0][0x188] ;  /* 0x000062006a037a20 */ /* 0x000fe20000400000 */
[-C--:B-----5:R-:W-:Y:S02]  /*8500*/  ISETP.GE.AND P1, PT, R16, R2.reuse, PT ;  /* 0x000000021000720c */ /* 0x0a0fe40003f26270 */
[-C--:B------:R-:W-:Y:S02]  /*8510*/  ISETP.GE.AND P2, PT, R17, R2.reuse, PT ;  /* 0x000000021100720c */ /* 0x080fe40003f46270 */
[----:B------:R-:W-:Y:S01]  /*8520*/  ISETP.GE.AND P3, PT, R18, R2, PT ;  /* 0x000000021200720c */ /* 0x000fe20003f66270 */
[----:B------:R-:W-:Y:S01]  /*8530*/  HMMA.16816.F32 R112, R92, R90, R112 ;  /* 0x0000005a5c70723c */ /* 0x000fe20000001870 */
[----:B------:R-:W-:Y:S01]  /*8540*/  FMUL R2, R104, c[0x0][0x188] ;  /* 0x0000620068027a20 */ /* 0x000fe20000400000 */
[----:B------:R-:W-:-:S06]  /*8550*/  IADD3 R4, R0, 0x21, RZ ;  /* 0x0000002100047810 */ /* 0x000fcc0007ffe0ff */
[----:B------:R-:W-:Y:S01]  /*8560*/  HMMA.16816.F32 R96, R32, R90, R96 ;  /* 0x0000005a2060723c */ /* 0x000fe20000001860 */
[----:B------:R-:W-:Y:S02]  /*8570*/  FSEL R2, R2, -INF , P6 ;  /* 0xff80000002027808 */ /* 0x000fe40003000000 */
[----:B------:R-:W-:-:S05]  /*8580*/  FSEL R3, R3, -INF , P1 ;  /* 0xff80000003037808 */ /* 0x000fca0000800000 */
[----:B------:R-:W-:Y:S01]  /*8590*/  HMMA.16816.F32 R100, R92, R142, R100 ;  /* 0x0000008e5c64723c */ /* 0x000fe20000001864 */
[-C--:B------:R-:W-:Y:S01]  /*85a0*/  ISETP.GE.AND P4, PT, R15, R4.reuse, PT ;  /* 0x000000040f00720c */ /* 0x080fe20003f86270 */
[----:B------:R-:W-:Y:S01]  /*85b0*/  FMUL R7, R105, c[0x0][0x188] ;  /* 0x0000620069077a20 */ /* 0x000fe20000400000 */
[-C--:B------:R-:W-:Y:S01]  /*85c0*/  ISETP.GE.AND P5, PT, R16, R4.reuse, PT ;  /* 0x000000041000720c */ /* 0x080fe20003fa6270 */
[----:B------:R-:W-:Y:S01]  /*85d0*/  FMUL R31, R126, c[0x0][0x188] ;  /* 0x000062007e1f7a20 */ /* 0x000fe20000400000 */
[----:B------:R-:W-:-:S03]  /*85e0*/  ISETP.GE.AND P6, PT, R17, R4, PT ;  /* 0x000000041100720c */ /* 0x000fc60003fc6270 */
[----:B------:R-:W-:Y:S01]  /*85f0*/  HMMA.16816.F32 R116, R32, R142, R116 ;  /* 0x0000008e2074723c */ /* 0x000fe20000001874 */
[----:B------:R-:W-:Y:S01]  /*8600*/  ISETP.GE.AND P1, PT, R18, R4, PT ;  /* 0x000000041200720c */ /* 0x000fe20003f26270 */
[----:B------:R-:W-:Y:S02]  /*8610*/  FMUL R4, R124, c[0x0][0x188] ;  /* 0x000062007c047a20 */ /* 0x000fe40000400000 */
[----:B------:R-:W-:Y:S01]  /*8620*/  FMUL R36, R107, c[0x0][0x188] ;  /* 0x000062006b247a20 */ /* 0x000fe20000400000 */
[----:B------:R-:W-:Y:S01]  /*8630*/  IADD3 R30, R0, 0x40, RZ ;  /* 0x00000040001e7810 */ /* 0x000fe20007ffe0ff */
[----:B------:R-:W-:Y:S01]  /*8640*/  FMUL R39, R125, c[0x0][0x188] ;  /* 0x000062007d277a20 */ /* 0x000fe20000400000 */
[----:B------:R-:W-:Y:S01]  /*8650*/  FSEL R4, R4, -INF , P2 ;  /* 0xff80000004047808 */ /* 0x000fe20001000000 */
[----:B------:R-:W-:Y:S01]  /*8660*/  FMUL R38, R127, c[0x0][0x188] ;  /* 0x000062007f267a20 */ /* 0x000fe20000400000 */
[----:B------:R-:W-:Y:S01]  /*8670*/  FSEL R31, R31, -INF , P3 ;  /* 0xff8000001f1f7808 */ /* 0x000fe20001800000 */
[----:B------:R-:W-:Y:S01]  /*8680*/  FMUL R37, R108, c[0x0][0x188] ;  /* 0x000062006c257a20 */ /* 0x000fe20000400000 */
[----:B------:R-:W-:Y:S01]  /*8690*/  FSEL R7, R7, -INF , P4 ;  /* 0xff80000007077808 */ /* 0x000fe20002000000 */
[----:B------:R-:W-:Y:S01]  /*86a0*/  FMUL R41, R110, c[0x0][0x188] ;  /* 0x000062006e297a20 */ /* 0x000fe20000400000 */
[----:B------:R-:W-:Y:S01]  /*86b0*/  FSEL R36, R36, -INF , P5 ;  /* 0xff80000024247808 */ /* 0x000fe20002800000 */
[----:B------:R-:W-:Y:S01]  /*86c0*/  FMUL R47, R144, c[0x0][0x188] ;  /* 0x00006200902f7a20 */ /* 0x000fe20000400000 */
[-C--:B------:R-:W-:Y:S01]  /*86d0*/  ISETP.GE.AND P2, PT, R15, R30.reuse, PT ;  /* 0x0000001e0f00720c */ /* 0x080fe20003f46270 */
[----:B------:R-:W-:Y:S01]  /*86e0*/  FMUL R40, R146, c[0x0][0x188] ;  /* 0x0000620092287a20 */ /* 0x000fe20000400000 */
[-C--:B------:R-:W-:Y:S01]  /*86f0*/  ISETP.GE.AND P3, PT, R16, R30.reuse, PT ;  /* 0x0000001e1000720c */ /* 0x080fe20003f66270 */
[----:B------:R-:W-:Y:S01]  /*8700*/  FMUL R43, R109, c[0x0][0x188] ;  /* 0x000062006d2b7a20 */ /* 0x000fe20000400000 */
[-C--:B------:R-:W-:Y:S01]  /*8710*/  ISETP.GE.AND P4, PT, R17, R30.reuse, PT ;  /* 0x0000001e1100720c */ /* 0x080fe20003f86270 */
[----:B------:R-:W-:Y:S01]  /*8720*/  FMUL R42, R111, c[0x0][0x188] ;  /* 0x000062006f2a7a20 */ /* 0x000fe20000400000 */
[----:B------:R-:W-:Y:S01]  /*8730*/  ISETP.GE.AND P5, PT, R18, R30, PT ;  /* 0x0000001e1200720c */ /* 0x000fe20003fa6270 */
        /* <DEDUP_REMOVED lines=34> */
[----:B------:R-:W0:Y:S01]  /*8960*/  S2R R194, SR_TID.X ;  /* 0x0000000000c27919 */ /* 0x000e220000002100 */
[----:B------:R-:W-:Y:S01]  /*8970*/  ISETP.GE.AND P1, PT, R18, R30, PT ;  /* 0x0000001e1200720c */ /* 0x000fe20003f26270 */
[----:B------:R-:W-:Y:S01]  /*8980*/  FMUL R30, R100, c[0x0][0x188] ;  /* 0x00006200641e7a20 */ /* 0x000fe20000400000 */
[----:B------:R-:W-:Y:S01]  /*8990*/  FSEL R33, R145, -INF , P2 ;  /* 0xff80000091217808 */ /* 0x000fe20001000000 */
[----:B------:R-:W2:Y:S01]  /*89a0*/  LDL.64 R102, [R1+0x398] ;  /* 0x0003980001667983 */ /* 0x000ea20000100a00 */
[----:B------:R-:W-:-:S02]  /*89b0*/  FSEL R32, R32, -INF , P3 ;  /* 0xff80000020207808 */ /* 0x000fc40001800000 */
[CC--:B------:R-:W-:Y:S01]  /*89c0*/  ISETP.GE.AND P2, PT, R15.reuse, R0.reuse, PT ;  /* 0x000000000f00720c */ /* 0x0c0fe20003f46270 */
[----:B------:R-:W3:Y:S01]  /*89d0*/  LDL.64 R100, [R1+0x390] ;  /* 0x0003900001647983 */ /* 0x000ee20000100a00 */
[-C--:B------:R-:W-:Y:S02]  /*89e0*/  ISETP.GT.AND P3, PT, R15, R0.reuse, PT ;  /* 0x000000000f00720c */ /* 0x080fe40003f64270 */
[----:B------:R-:W-:Y:S01]  /*89f0*/  FSEL R35, R35, -INF , P4 ;  /* 0xff80000023237808 */ /* 0x000fe20002000000 */
[----:B------:R-:W2:Y:S01]  /*8a00*/  LDL.64 R98, [R1+0x368] ;  /* 0x0003680001627983 */ /* 0x000ea20000100a00 */
[----:B------:R-:W-:Y:S02]  /*8a10*/  FSEL R34, R34, -INF , P5 ;  /* 0xff80000022227808 */ /* 0x000fe40002800000 */
[CC--:B------:R-:W-:Y:S01]  /*8a20*/  ISETP.GE.AND P4, PT, R16.reuse, R0.reuse, PT ;  /* 0x000000001000720c */ /* 0x0c0fe20003f86270 */
[----:B------:R-:W2:Y:S01]  /*8a30*/  LDL.64 R110, [R1+0x378] ;  /* 0x00037800016e7983 */ /* 0x000ea20000100a00 */
[----:B------:R-:W-:-:S02]  /*8a40*/  ISETP.GT.AND P5, PT, R16, R0, PT ;  /* 0x000000001000720c */ /* 0x000fc40003fa4270 */
[----:B------:R-:W-:Y:S01]  /*8a50*/  FSEL R49, R49, -INF , P6 ;  /* 0xff80000031317808 */ /* 0x000fe20003000000 */
[----:B------:R-:W2:Y:S01]  /*8a60*/  LDL.64 R112, [R1+0x380] ;  /* 0x0003800001707983 */ /* 0x000ea20000100a00 */
[----:B------:R-:W-:Y:S02]  /*8a70*/  FSEL R48, R48, -INF , P1 ;  /* 0xff80000030307808 */ /* 0x000fe40000800000 */
[CC--:B------:R-:W-:Y:S01]  /*8a80*/  ISETP.GE.AND P6, PT, R17.reuse, R0.reuse, PT ;  /* 0x000000001100720c */ /* 0x0c0fe20003fc6270 */
[----:B------:R-:W2:Y:S01]  /*8a90*/  LDL.64 R104, [R1+0x358] ;  /* 0x0003580001687983 */ /* 0x000ea20000100a00 */
[----:B------:R-:W-:Y:S02]  /*8aa0*/  ISETP.GT.AND P1, PT, R17, R0, PT ;  /* 0x000000001100720c */ /* 0x000fe40003f24270 */
[----:B------:R-:W-:Y:S01]  /*8ab0*/  FSEL R30, R30, -INF , P2 ;  /* 0xff8000001e1e7808 */ /* 0x000fe20001000000 */
[----:B------:R-:W2:Y:S01]  /*8ac0*/  LDL.64 R108, [R1+0x370] ;  /* 0x00037000016c7983 */ /* 0x000ea20000100a00 */
[----:B------:R-:W-:-:S02]  /*8ad0*/  FSEL R46, R46, -INF , P3 ;  /* 0xff8000002e2e7808 */ /* 0x000fc40001800000 */
[CC--:B------:R-:W-:Y:S01]  /*8ae0*/  ISETP.GE.AND P2, PT, R18.reuse, R0.reuse, PT ;  /* 0x000000001200720c */ /* 0x0c0fe20003f46270 */
[----:B------:R-:W2:Y:S01]  /*8af0*/  LDL.64 R106, [R1+0x360] ;  /* 0x00036000016a7983 */ /* 0x000ea20000100a00 */
[----:B------:R-:W-:Y:S02]  /*8b00*/  ISETP.GT.AND P3, PT, R18, R0, PT ;  /* 0x000000001200720c */ /* 0x000fe40003f64270 */
[----:B------:R-:W-:Y:S01]  /*8b10*/  FSEL R44, R44, -INF , P4 ;  /* 0xff8000002c2c7808 */ /* 0x000fe20002000000 */
[----:B------:R-:W2:Y:S01]  /*8b20*/  LDL.64 R116, [R1+0x348] ;  /* 0x0003480001747983 */ /* 0x000ea20000100a00 */
[----:B------:R-:W-:Y:S02]  /*8b30*/  FSEL R89, R89, -INF , P5 ;  /* 0xff80000059597808 */ /* 0x000fe40002800000 */
[----:B------:R-:W-:Y:S01]  /*8b40*/  FSEL R55, R55, -INF , P6 ;  /* 0xff80000037377808 */ /* 0x000fe20003000000 */
[----:B------:R-:W2:Y:S01]  /*8b50*/  LDL.64 R114, [R1+0x320] ;  /* 0x0003200001727983 */ /* 0x000ea20000100a00 */
[----:B------:R-:W-:-:S02]  /*8b60*/  FSEL R54, R54, -INF , P1 ;  /* 0xff80000036367808 */ /* 0x000fc40000800000 */
[----:B------:R-:W-:Y:S01]  /*8b70*/  FSEL R52, R52, -INF , P2 ;  /* 0xff80000034347808 */ /* 0x000fe20001000000 */
[----:B------:R-:W2:Y:S01]  /*8b80*/  LDL.64 R142, [R1+0x230] ;  /* 0x00023000018e7983 */ /* 0x000ea20000100a00 */
[----:B------:R-:W-:Y:S02]  /*8b90*/  FSEL R51, R51, -INF , P3 ;  /* 0xff80000033337808 */ /* 0x000fe40001800000 */
[----:B------:R-:W-:Y:S01]  /*8ba0*/  FMNMX R96, R30, R46, !PT ;  /* 0x0000002e1e607209 */ /* 0x000fe20007800000 */
[----:B------:R-:W2:Y:S01]  /*8bb0*/  LDL.64 R144, [R1+0x250] ;  /* 0x0002500001907983 */ /* 0x000ea20000100a00 */
[----:B------:R-:W-:Y:S02]  /*8bc0*/  FMNMX R94, R44, R89, !PT ;  /* 0x000000592c5e7209 */ /* 0x000fe40007800000 */
[----:B------:R-:W-:Y:S01]  /*8bd0*/  FMNMX R93, R55, R54, !PT ;  /* 0x00000036375d7209 */ /* 0x000fe20007800000 */
[----:B------:R-:W2:Y:S01]  /*8be0*/  LDL.64 R146, [R1+0x1c0] ;  /* 0x0001c00001927983 */ /* 0x000ea20000100a00 */
[----:B------:R-:W-:-:S02]  /*8bf0*/  FMNMX R92, R52, R51, !PT ;  /* 0x00000033345c7209 */ /* 0x000fc40007800000 */
[----:B------:R-:W-:Y:S02]  /*8c00*/  FMNMX R96, R2, R96, !PT ;  /* 0x0000006002607209 */ /* 0x000fe40007800000 */
[----:B------:R-:W-:Y:S02]  /*8c10*/  FMNMX R94, R3, R94, !PT ;  /* 0x0000005e035e7209 */ /* 0x000fe40007800000 */
[----:B------:R-:W-:Y:S02]  /*8c20*/  FMNMX R93, R4, R93, !PT ;  /* 0x0000005d045d7209 */ /* 0x000fe40007800000 */
[----:B------:R-:W-:Y:S02]  /*8c30*/  FMNMX R92, R31, R92, !PT ;  /* 0x0000005c1f5c7209 */ /* 0x000fe40007800000 */
[----:B------:R-:W-:Y:S02]  /*8c40*/  FMNMX R96, R7, R96, !PT ;  /* 0x0000006007607209 */ /* 0x000fe40007800000 */
[----:B------:R-:W-:-:S02]  /*8c50*/  FMNMX R94, R36, R94, !PT ;  /* 0x0000005e245e7209 */ /* 0x000fc40007800000 */
[----:B------:R-:W-:Y:S02]  /*8c60*/  FMNMX R93, R39, R93, !PT ;  /* 0x0000005d275d7209 */ /* 0x000fe40007800000 */
[----:B------:R-:W-:Y:S02]  /*8c70*/  FMNMX R92, R38, R92, !PT ;  /* 0x0000005c265c7209 */ /* 0x000fe40007800000 */
[----:B------:R-:W-:Y:S02]  /*8c80*/  IADD3 R0, R0, 0x61, RZ ;  /* 0x0000006100007810 */ /* 0x000fe40007ffe0ff */
[----:B------:R-:W-:Y:S02]  /*8c90*/  FMNMX R96, R37, R96, !PT ;  /* 0x0000006025607209 */ /* 0x000fe40007800000 */
[----:B------:R-:W-:Y:S02]  /*8ca0*/  FMNMX R94, R41, R94, !PT ;  /* 0x0000005e295e7209 */ /* 0x000fe40007800000 */
[----:B------:R-:W-:-:S02]  /*8cb0*/  FMNMX R93, R47, R93, !PT ;  /* 0x0000005d2f5d7209 */ /* 0x000fc40007800000 */
[----:B------:R-:W-:Y:S02]  /*8cc0*/  FMNMX R92, R40, R92, !PT ;  /* 0x0000005c285c7209 */ /* 0x000fe40007800000 */
[----:B------:R-:W-:Y:S02]  /*8cd0*/  ISETP.GE.AND P4, PT, R15, R0, PT ;  /* 0x000000000f00720c */ /* 0x000fe40003f86270 */
[----:B------:R-:W-:Y:S02]  /*8ce0*/  FMNMX R96, R43, R96, !PT ;  /* 0x000000602b607209 */ /* 0x000fe40007800000 */
[----:B------:R-:W-:Y:S02]  /*8cf0*/  ISETP.GE.AND P5, PT, R16, R0, PT ;  /* 0x000000001000720c */ /* 0x000fe40003fa6270 */
[----:B------:R-:W-:Y:S02]  /*8d00*/  FMNMX R94, R42, R94, !PT ;  /* 0x0000005e2a5e7209 */ /* 0x000fe40007800000 */
[----:B------:R-:W-:-:S02]  /*8d10*/  ISETP.GE.AND P6, PT, R17, R0, PT ;  /* 0x000000001100720c */ /* 0x000fc40003fc6270 */
[----:B------:R-:W-:Y:S02]  /*8d20*/  FMNMX R93, R33, R93, !PT ;  /* 0x0000005d215d7209 */ /* 0x000fe40007800000 */
[----:B------:R-:W-:Y:S02]  /*8d30*/  ISETP.GE.AND P1, PT, R18, R0, PT ;  /* 0x000000001200720c */ /* 0x000fe40003f26270 */
[----:B------:R-:W-:Y:S02]  /*8d40*/  FMNMX R92, R32, R92, !PT ;  /* 0x0000005c205c7209 */ /* 0x000fe40007800000 */
[----:B------:R-:W-:Y:S02]  /*8d50*/  FSEL R91, R91, -INF , P4 ;  /* 0xff8000005b5b7808 */ /* 0x000fe40002000000 */
[----:B------:R-:W-:Y:S02]  /*8d60*/  FMNMX R96, R35, R96, !PT ;  /* 0x0000006023607209 */ /* 0x000fe40007800000 */
[----:B------:R-:W-:-:S02]  /*8d70*/  FSEL R88, R88, -INF , P5 ;  /* 0xff80000058587808 */ /* 0x000fc40002800000 */
[----:B------:R-:W-:Y:S02]  /*8d80*/  FMNMX R94, R34, R94, !PT ;  /* 0x0000005e225e7209 */ /* 0x000fe40007800000 */
[----:B------:R-:W-:Y:S02]  /*8d90*/  FSEL R53, R53, -INF , P6 ;  /* 0xff80000035357808 */ /* 0x000fe40003000000 */
[----:B------:R-:W-:Y:S02]  /*8da0*/  FMNMX R93, R49, R93, !PT ;  /* 0x0000005d315d7209 */ /* 0x000fe40007800000 */
[----:B------:R-:W-:Y:S02]  /*8db0*/  FSEL R50, R50, -INF , P1 ;  /* 0xff80000032327808 */ /* 0x000fe40000800000 */
[----:B------:R-:W-:Y:S02]  /*8dc0*/  FMNMX R92, R48, R92, !PT ;  /* 0x0000005c305c7209 */ /* 0x000fe40007800000 */
[----:B------:R-:W-:-:S02]  /*8dd0*/  FMNMX R96, R91, R96, !PT ;  /* 0x000000605b607209 */ /* 0x000fc40007800000 */
[----:B------:R-:W-:Y:S02]  /*8de0*/  FMNMX R94, R88, R94, !PT ;  /* 0x0000005e585e7209 */ /* 0x000fe40007800000 */
[----:B------:R-:W-:Y:S02]  /*8df0*/  FMNMX R93, R53, R93, !PT ;  /* 0x0000005d355d7209 */ /* 0x000fe40007800000 */
[----:B------:R-:W-:Y:S01]  /*8e00*/  FMNMX R92, R50, R92, !PT ;  /* 0x0000005c325c7209 */ /* 0x000fe20007800000 */
[----:B------:R-:W1:Y:S04]  /*8e10*/  SHFL.BFLY PT, R97, R96, 0x2, 0x1f ;  /* 0x0c401f0060617f89 */ /* 0x000e6800000e0000 */
[----:B------:R-:W0:Y:S04]  /*8e20*/  SHFL.BFLY PT, R95, R94, 0x2, 0x1f ;  /* 0x0c401f005e5f7f89 */ /* 0x000e2800000e0000 */
[----:B------:R-:W4:Y:S04]  /*8e30*/  SHFL.BFLY PT, R0, R93, 0x2, 0x1f ;  /* 0x0c401f005d007f89 */ /* 0x000f2800000e0000 */
[----:B------:R-:W4:Y:S01]  /*8e40*/  SHFL.BFLY PT, R90, R92, 0x2, 0x1f ;  /* 0x0c401f005c5a7f89 */ /* 0x000f2200000e0000 */
[----:B-1----:R-:W-:-:S02]  /*8e50*/  FMNMX R97, R96, R97, !PT ;  /* 0x0000006160617209 */ /* 0x002fc40007800000 */
[----:B0-----:R-:W-:-:S03]  /*8e60*/  FMNMX R95, R94, R95, !PT ;  /* 0x0000005f5e5f7209 */ /* 0x001fc60007800000 */
[----:B------:R-:W0:Y:S01]  /*8e70*/  SHFL.BFLY PT, R96, R97, 0x1, 0x1f ;  /* 0x0c201f0061607f89 */ /* 0x000e2200000e0000 */
[----:B----4-:R-:W-:-:S03]  /*8e80*/  FMNMX R0, R93, R0, !PT ;  /* 0x000000005d007209 */ /* 0x010fc60007800000 */
[----:B------:R-:W1:Y:S01]  /*8e90*/  SHFL.BFLY PT, R94, R95, 0x1, 0x1f ;  /* 0x0c201f005f5e7f89 */ /* 0x000e6200000e0000 */
[----:B------:R-:W-:-:S03]  /*8ea0*/  FMNMX R93, R92, R90, !PT ;  /* 0x0000005a5c5d7209 */ /* 0x000fc60007800000 */
[----:B------:R-:W4:Y:S04]  /*8eb0*/  SHFL.BFLY PT, R92, R0, 0x1, 0x1f ;  /* 0x0c201f00005c7f89 */ /* 0x000f2800000e0000 */
[----:B------:R-:W4:Y:S01]  /*8ec0*/  SHFL.BFLY PT, R90, R93, 0x1, 0x1f ;  /* 0x0c201f005d5a7f89 */ /* 0x000f2200000e0000 */
[----:B0-----:R-:W-:-:S03]  /*8ed0*/  FMNMX R96, R97, R96, !PT ;  /* 0x0000006061607209 */ /* 0x001fc60007800000 */
[----:B------:R-:W-:Y:S01]  /*8ee0*/  BAR.SYNC.DEFER_BLOCKING 0x0 ;  /* 0x0000000000007b1d */ /* 0x000fe20000010000 */
[----:B-1----:R-:W-:Y:S02]  /*8ef0*/  FMNMX R94, R95, R94, !PT ;  /* 0x0000005e5f5e7209 */ /* 0x002fe40007800000 */
[----:B----4-:R-:W-:Y:S02]  /*8f00*/  FMNMX R92, R0, R92, !PT ;  /* 0x0000005c005c7209 */ /* 0x010fe40007800000 */
[----:B------:R-:W-:Y:S01]  /*8f10*/  FMNMX R90, R93, R90, !PT ;  /* 0x0000005a5d5a7209 */ /* 0x000fe20007800000 */
[----:B------:R-:W-:Y:S04]  /*8f20*/  @!P0 STS [R22], R96 ;  /* 0x0000006016008388 */ /* 0x000fe80000000800 */
[----:B------:R0:W-:Y:S04]  /*8f30*/  @!P0 STS [R23], R94 ;  /* 0x0000005e17008388 */ /* 0x0001e80000000800 */
[----:B------:R-:W-:Y:S04]  /*8f40*/  @!P0 STS [R24], R92 ;  /* 0x0000005c18008388 */ /* 0x000fe80000000800 */
[----:B------:R-:W-:Y:S01]  /*8f50*/  @!P0 STS [R25], R90 ;  /* 0x0000005a19008388 */ /* 0x000fe20000000800 */
[----:B------:R-:W-:-:S03]  /*8f60*/  LOP3.LUT R140, R194, 0x7f, RZ, 0xc0, !PT ;  /* 0x0000007fc28c7812 */ /* 0x000fc600078ec0ff */
[----:B------:R-:W-:Y:S01]  /*8f70*/  BAR.SYNC.DEFER_BLOCKING 0x0 ;  /* 0x0000000000007b1d */ /* 0x000fe20000010000 */
[----:B------:R-:W-:-:S05]  /*8f80*/  LOP3.LUT R121, R194, 0x1c, RZ, 0xc0, !PT ;  /* 0x0000001cc2797812 */ /* 0x000fca00078ec0ff */
[----:B0-----:R-:W4:Y:S04]  /*8f90*/  LDL.64 R94, [R1+0x388] ;  /* 0x00038800015e7983 */ /* 0x001f280000100a00 */
[----:B------:R-:W2:Y:S04]  /*8fa0*/  LDL.64 R96, [R1+0x350] ;  /* 0x0003500001607983 */ /* 0x000ea80000100a00 */
[----:B------:R-:W0:Y:S04]  /*8fb0*/  LDS R0, [R140.X4] ;  /* 0x000000008c007984 */ /* 0x000e280000004800 */
[----:B0-----:R-:W0:Y:S02]  /*8fc0*/  SHFL.BFLY PT, R90, R0, 0x2, 0x1f ;  /* 0x0c401f00005a7f89 */ /* 0x001e2400000e0000 */
[----:B0-----:R-:W-:-:S05]  /*8fd0*/  FMNMX R90, R0, R90, !PT ;  /* 0x0000005a005a7209 */ /* 0x001fca0007800000 */
[----:B------:R-:W0:Y:S02]  /*8fe0*/  SHFL.BFLY PT, R0, R90, 0x1, 0x1f ;  /* 0x0c201f005a007f89 */ /* 0x000e2400000e0000 */
[----:B0-----:R-:W-:-:S05]  /*8ff0*/  FMNMX R0, R90, R0, !PT ;  /* 0x000000005a007209 */ /* 0x001fca0007800000 */
[----:B------:R-:W-:Y:S04]  /*9000*/  @!P0 STS [R140.X4], R0 ;  /* 0x000000008c008388 */ /* 0x000fe80000004800 */
[----:B------:R-:W-:Y:S06]  /*9010*/  BAR.SYNC.DEFER_BLOCKING 0x0 ;  /* 0x0000000000007b1d */ /* 0x000fec0000010000 */
[----:B------:R-:W0:Y:S04]  /*9020*/  LDS R0, [R121.X4] ;  /* 0x0000000079007984 */ /* 0x000e280000004800 */
[----:B------:R-:W1:Y:S01]  /*9030*/  LDS R92, [R19.X16] ;  /* 0x00000000135c7984 */ /* 0x000e62000000c800 */
[----:B0-----:R-:W-:-:S05]  /*9040*/  FMNMX R0, R0, R45, !PT ;  /* 0x0000002d00007209 */ /* 0x001fca0007800000 */
[--C-:B------:R-:W-:Y:S02]  /*9050*/  FADD R2, R2, -R0.reuse ;  /* 0x8000000002027221 */ /* 0x100fe40000000000 */
[--C-:B------:R-:W-:Y:S02]  /*9060*/  FADD R30, R30, -R0.reuse ;  /* 0x800000001e1e7221 */ /* 0x100fe40000000000 */
[----:B------:R-:W-:Y:S02]  /*9070*/  FMUL R2, R2, 1.4426950216293334961 ;  /* 0x3fb8aa3b02027820 */ /* 0x000fe40000400000 */
[----:B------:R-:W-:Y:S02]  /*9080*/  FMUL R30, R30, 1.4426950216293334961 ;  /* 0x3fb8aa3b1e1e7820 */ /* 0x000fe40000400000 */
[----:B------:R0:W-:Y:S01]  /*9090*/  MUFU.EX2 R135, R2 ;  /* 0x0000000200877308 */ /* 0x0001e20000000800 */
[--C-:B------:R-:W-:Y:S02]  /*90a0*/  FADD R90, R46, -R0.reuse ;  /* 0x800000002e5a7221 */ /* 0x100fe40000000000 */
[----:B0-----:R-:W-:-:S05]  /*90b0*/  FADD R2, R37, -R0 ;  /* 0x8000000025027221 */ /* 0x001fca0000000000 */
[----:B------:R0:W-:Y:S01]  /*90c0*/  MUFU.EX2 R46, R30 ;  /* 0x0000001e002e7308 */ /* 0x0001e20000000800 */
[----:B------:R-:W-:Y:S02]  /*90d0*/  FMUL R2, R2, 1.4426950216293334961 ;  /* 0x3fb8aa3b02027820 */ /* 0x000fe40000400000 */
[----:B0-----:R-:W-:Y:S02]  /*90e0*/  FMUL R30, R90, 1.4426950216293334961 ;  /* 0x3fb8aa3b5a1e7820 */ /* 0x001fe40000400000 */
[----:B------:R-:W0:Y:S03]  /*90f0*/  LDS R90, [R20.X16] ;  /* 0x00000000145a7984 */ /* 0x000e26000000c800 */
[----:B------:R1:W-:Y:S01]  /*9100*/  MUFU.EX2 R134, R2 ;  /* 0x0000000200867308 */ /* 0x0003e20000000800 */
[----:B------:R-:W-:Y:S01]  /*9110*/  FADD R35, R35, -R0 ;  /* 0x8000000023237221 */ /* 0x000fe20000000000 */
[----:B-1----:R-:W-:-:S03]  /*9120*/  FMNMX R2, R92, R6, !PT ;  /* 0x000000065c027209 */ /* 0x002fc60007800000 */
[----:B------:R-:W-:-:S03]  /*9130*/  FMUL R35, R35, 1.4426950216293334961 ;  /* 0x3fb8aa3b23237820 */ /* 0x000fc60000400000 */
[----:B------:R-:W1:Y:S01]  /*9140*/  MUFU.EX2 R30, R30 ;  /* 0x0000001e001e7308 */ /* 0x000e620000000800 */
[----:B------:R-:W-:Y:S01]  /*9150*/  FADD R7, R7, -R0 ;  /* 0x8000000007077221 */ /* 0x000fe20000000000 */
[----:B------:R-:W2:Y:S01]  /*9160*/  LDL.64 R92, [R1+0x308] ;  /* 0x00030800015c7983 */ /* 0x000ea20000100a00 */
[----:B------:R-:W-:-:S05]  /*9170*/  FADD R89, R89, -R2 ;  /* 0x8000000259597221 */ /* 0x000fca0000000000 */
[----:B------:R1:W-:Y:S02]  /*9180*/  MUFU.EX2 R133, R35 ;  /* 0x0000002300857308 */ /* 0x0003e40000000800 */
[----:B-1----:R-:W-:Y:S02]  /*9190*/  FMUL R35, R89, 1.4426950216293334961 ;  /* 0x3fb8aa3b59237820 */ /* 0x002fe40000400000 */
[----:B------:R-:W1:Y:S01]  /*91a0*/  LDS R89, [R21.X16] ;  /* 0x0000000015597984 */ /* 0x000e62000000c800 */
[----:B------:R-:W-:-:S04]  /*91b0*/  FADD R3, R3, -R2 ;  /* 0x8000000203037221 */ /* 0x000fc80000000000 */
[----:B------:R-:W-:-:S04]  /*91c0*/  FMUL R3, R3, 1.4426950216293334961 ;  /* 0x3fb8aa3b03037820 */ /* 0x000fc80000400000 */
[----:B------:R0:W-:Y:S02]  /*91d0*/  MUFU.EX2 R131, R3 ;  /* 0x0000000300837308 */ /* 0x0001e40000000800 */
[----:B0-----:R-:W-:-:S05]  /*91e0*/  FMNMX R3, R90, R8, !PT ;  /* 0x000000085a037209 */ /* 0x001fca0007800000 */
[--C-:B------:R-:W-:Y:S02]  /*91f0*/  FADD R4, R4, -R3.reuse ;  /* 0x8000000304047221 */ /* 0x100fe40000000000 */
[----:B------:R-:W-:Y:S02]  /*9200*/  FADD R34, R34, -R2 ;  /* 0x8000000222227221 */ /* 0x000fe40000000000 */
[----:B------:R-:W-:Y:S02]  /*9210*/  FMUL R4, R4, 1.4426950216293334961 ;  /* 0x3fb8aa3b04047820 */ /* 0x000fe40000400000 */
[--C-:B------:R-:W-:Y:S02]  /*9220*/  FADD R47, R47, -R3.reuse ;  /* 0x800000032f2f7221 */ /* 0x100fe40000000000 */
[----:B------:R1:W-:Y:S01]  /*9230*/  MUFU.EX2 R127, R4 ;  /* 0x00000004007f7308 */ /* 0x0003e20000000800 */
[----:B------:R-:W-:Y:S02]  /*9240*/  FMUL R34, R34, 1.4426950216293334961 ;  /* 0x3fb8aa3b22227820 */ /* 0x000fe40000400000 */
[----:B------:R-:W-:-:S02]  /*9250*/  FADD R54, R54, -R3 ;  /* 0x8000000336367221 */ /* 0x000fc40000000000 */
[----:B------:R-:W-:Y:S01]  /*9260*/  FADD R44, R44, -R2 ;  /* 0x800000022c2c7221 */ /* 0x000fe20000000000 */
[----:B-1----:R-:W-:Y:S01]  /*9270*/  FMNMX R4, R89, R5, !PT ;  /* 0x0000000559047209 */ /* 0x002fe20007800000 */
[----:B------:R-:W-:Y:S01]  /*9280*/  FMUL R47, R47, 1.4426950216293334961 ;  /* 0x3fb8aa3b2f2f7820 */ /* 0x000fe20000400000 */
[----:B------:R0:W-:Y:S01]  /*9290*/  MUFU.EX2 R129, R34 ;  /* 0x0000002200817308 */ /* 0x0001e20000000800 */
[----:B------:R-:W-:Y:S02]  /*92a0*/  FADD R55, R55, -R3 ;  /* 0x8000000337377221 */ /* 0x000fe40000000000 */
[--C-:B------:R-:W-:Y:S02]  /*92b0*/  FADD R52, R52, -R4.reuse ;  /* 0x8000000434347221 */ /* 0x100fe40000000000 */
[----:B------:R-:W-:Y:S02]  /*92c0*/  FADD R51, R51, -R4 ;  /* 0x8000000433337221 */ /* 0x000fe40000000000 */
[----:B------:R-:W-:Y:S01]  /*92d0*/  FMUL R44, R44, 1.4426950216293334961 ;  /* 0x3fb8aa3b2c2c7820 */ /* 0x000fe20000400000 */
[----:B------:R1:W-:Y:S01]  /*92e0*/  MUFU.EX2 R126, R47 ;  /* 0x0000002f007e7308 */ /* 0x0003e20000000800 */
[----:B0-----:R-:W-:-:S02]  /*92f0*/  FMUL R34, R54, 1.4426950216293334961 ;  /* 0x3fb8aa3b36227820 */ /* 0x001fc40000400000 */
[----:B------:R-:W-:Y:S02]  /*9300*/  FMUL R55, R55, 1.4426950216293334961 ;  /* 0x3fb8aa3b37377820 */ /* 0x000fe40000400000 */
[----:B------:R-:W-:Y:S02]  /*9310*/  FMUL R52, R52, 1.4426950216293334961 ;  /* 0x3fb8aa3b34347820 */ /* 0x000fe40000400000 */
[----:B------:R-:W-:Y:S02]  /*9320*/  FMUL R51, R51, 1.4426950216293334961 ;  /* 0x3fb8aa3b33337820 */ /* 0x000fe40000400000 */
[----:B-1----:R-:W-:Y:S01]  /*9330*/  FADD R47, R31, -R4 ;  /* 0x800000041f2f7221 */ /* 0x002fe20000000000 */
[----:B------:R-:W-:Y:S01]  /*9340*/  MUFU.EX2 R132, R44 ;  /* 0x0000002c00847308 */ /* 0x000fe20000000800 */
[--C-:B------:R-:W-:Y:S02]  /*9350*/  FADD R41, R41, -R2.reuse ;  /* 0x8000000229297221 */ /* 0x100fe40000000000 */
[----:B------:R-:W-:-:S02]  /*9360*/  FADD R36, R36, -R2 ;  /* 0x8000000224247221 */ /* 0x000fc40000000000 */
[----:B------:R-:W-:Y:S02]  /*9370*/  FADD R39, R39, -R3 ;  /* 0x8000000327277221 */ /* 0x000fe40000000000 */
[----:B------:R-:W-:Y:S01]  /*9380*/  FMUL R47, R47, 1.4426950216293334961 ;  /* 0x3fb8aa3b2f2f7820 */ /* 0x000fe20000400000 */
[----:B------:R-:W0:Y:S01]  /*9390*/  MUFU.EX2 R35, R35 ;  /* 0x0000002300237308 */ /* 0x000e220000000800 */
[----:B------:R-:W-:Y:S02]  /*93a0*/  FADD R38, R38, -R4 ;  /* 0x8000000426267221 */ /* 0x000fe40000000000 */
[----:B------:R-:W-:Y:S02]  /*93b0*/  FMUL R7, R7, 1.4426950216293334961 ;  /* 0x3fb8aa3b07077820 */ /* 0x000fe40000400000 */
[----:B------:R-:W-:-:S03]  /*93c0*/  FMUL R41, R41, 1.4426950216293334961 ;  /* 0x3fb8aa3b29297820 */ /* 0x000fc60000400000 */
[----:B------:R-:W-:Y:S01]  /*93d0*/  MUFU.EX2 R128, R55 ;  /* 0x0000003700807308 */ /* 0x000fe20000000800 */
[----:B------:R-:W-:Y:S02]  /*93e0*/  FMUL R36, R36, 1.4426950216293334961 ;  /* 0x3fb8aa3b24247820 */ /* 0x000fe40000400000 */
[----:B------:R-:W-:-:S05]  /*93f0*/  FADD R43, R43, -R0 ;  /* 0x800000002b2b7221 */ /* 0x000fca0000000000 */
[----:B------:R-:W1:Y:S01]  /*9400*/  MUFU.EX2 R34, R34 ;  /* 0x0000002200227308 */ /* 0x000e620000000800 */
[----:B------:R-:W-:Y:S02]  /*9410*/  FMUL R39, R39, 1.4426950216293334961 ;  /* 0x3fb8aa3b27277820 */ /* 0x000fe40000400000 */
[----:B------:R-:W-:-:S05]  /*9420*/  FADD R42, R42, -R2 ;  /* 0x800000022a2a7221 */ /* 0x000fca0000000000 */
[----:B------:R-:W-:Y:S01]  /*9430*/  MUFU.EX2 R124, R52 ;  /* 0x00000034007c7308 */ /* 0x000fe20000000800 */
[----:B------:R-:W-:Y:S02]  /*9440*/  FMUL R38, R38, 1.4426950216293334961 ;  /* 0x3fb8aa3b26267820 */ /* 0x000fe40000400000 */
[----:B------:R-:W-:-:S05]  /*9450*/  FADD R33, R33, -R3 ;  /* 0x8000000321217221 */ /* 0x000fca0000000000 */
[----:B------:R-:W-:Y:S01]  /*9460*/  MUFU.EX2 R31, R51 ;  /* 0x00000033001f7308 */ /* 0x000fe20000000800 */
[----:B------:R-:W-:Y:S02]  /*9470*/  FADD R32, R32, -R4 ;  /* 0x8000000420207221 */ /* 0x000fe40000000000 */
[----:B------:R-:W-:-:S05]  /*9480*/  FMUL R43, R43, 1.4426950216293334961 ;  /* 0x3fb8aa3b2b2b7820 */ /* 0x000fca0000400000 */
[----:B------:R0:W-:Y:S01]  /*9490*/  MUFU.EX2 R123, R47 ;  /* 0x0000002f007b7308 */ /* 0x0001e20000000800 */
[--C-:B------:R-:W-:Y:S02]  /*94a0*/  FADD R49, R49, -R3.reuse ;  /* 0x8000000331317221 */ /* 0x100fe40000000000 */
[----:B------:R-:W-:-:S05]  /*94b0*/  FADD R53, R53, -R3 ;  /* 0x8000000335357221 */ /* 0x000fca0000000000 */
[----:B------:R-:W1:Y:S01]  /*94c0*/  MUFU.EX2 R37, R7 ;  /* 0x0000000700257308 */ /* 0x000e620000000800 */
[----:B0-----:R-:W-:Y:S02]  /*94d0*/  FADD R47, R40, -R4 ;  /* 0x80000004282f7221 */ /* 0x001fe40000000000 */
[----:B------:R-:W-:Y:S02]  /*94e0*/  FMUL R33, R33, 1.4426950216293334961 ;  /* 0x3fb8aa3b21217820 */ /* 0x000fe40000400000 */
[----:B------:R-:W-:-:S03]  /*94f0*/  FMUL R47, R47, 1.4426950216293334961 ;  /* 0x3fb8aa3b2f2f7820 */ /* 0x000fc60000400000 */
[----:B------:R0:W1:Y:S01]  /*9500*/  MUFU.EX2 R44, R36 ;  /* 0x00000024002c7308 */ /* 0x0000620000000800 */
[----:B------:R-:W-:Y:S02]  /*9510*/  FMUL R32, R32, 1.4426950216293334961 ;  /* 0x3fb8aa3b20207820 */ /* 0x000fe40000400000 */
[----:B------:R-:W-:-:S05]  /*9520*/  FADD R50, R50, -R4 ;  /* 0x8000000432327221 */ /* 0x000fca0000000000 */
[----:B------:R-:W-:Y:S01]  /*9530*/  MUFU.EX2 R130, R41 ;  /* 0x0000002900827308 */ /* 0x000fe20000000800 */
[----:B0-----:R-:W-:Y:S02]  /*9540*/  FMUL R36, R42, 1.4426950216293334961 ;  /* 0x3fb8aa3b2a247820 */ /* 0x001fe40000400000 */
[----:B------:R-:W-:-:S05]  /*9550*/  FADD R91, R91, -R0 ;  /* 0x800000005b5b7221 */ /* 0x000fca0000000000 */
[----:B------:R0:W1:Y:S01]  /*9560*/  MUFU.EX2 R41, R39 ;  /* 0x0000002700297308 */ /* 0x0000620000000800 */
[----:B------:R-:W-:Y:S02]  /*9570*/  FMUL R49, R49, 1.4426950216293334961 ;  /* 0x3fb8aa3b31317820 */ /* 0x000fe40000400000 */
[----:B------:R-:W-:-:S05]  /*9580*/  FADD R88, R88, -R2 ;  /* 0x8000000258587221 */ /* 0x000fca0000000000 */
[----:B------:R1:W3:Y:S01]  /*9590*/  MUFU.EX2 R40, R38 ;  /* 0x0000002600287308 */ /* 0x0002e20000000800 */
[----:B0-----:R-:W-:Y:S02]  /*95a0*/  FMUL R39, R53, 1.4426950216293334961 ;  /* 0x3fb8aa3b35277820 */ /* 0x001fe40000400000 */
[----:B------:R-:W-:Y:S02]  /*95b0*/  FADD R48, R48, -R4 ;  /* 0x8000000430307221 */ /* 0x000fe40000000000 */
[----:B------:R-:W-:-:S03]  /*95c0*/  FADD R53, R46, R30 ;  /* 0x0000001e2e357221 */ /* 0x000fc60000000000 */
[----:B------:R-:W0:Y:S01]  /*95d0*/  MUFU.EX2 R122, R47 ;  /* 0x0000002f007a7308 */ /* 0x000e220000000800 */
[----:B-1----:R-:W-:Y:S02]  /*95e0*/  FMUL R38, R50, 1.4426950216293334961 ;  /* 0x3fb8aa3b32267820 */ /* 0x002fe40000400000 */
[----:B------:R-:W-:Y:S02]  /*95f0*/  FADD R51, R132, R35 ;  /* 0x0000002384337221 */ /* 0x000fe40000000000 */
[----:B------:R-:W-:-:S03]  /*9600*/  FMUL R7, R91, 1.4426950216293334961 ;  /* 0x3fb8aa3b5b077820 */ /* 0x000fc60000400000 */
[----:B------:R-:W1:Y:S01]  /*9610*/  MUFU.EX2 R43, R43 ;  /* 0x0000002b002b7308 */ /* 0x000e620000000800 */
[----:B------:R-:W-:Y:S01]  /*9620*/  FADD R50, R128, R34 ;  /* 0x0000002280327221 */ /* 0x000fe20000000000 */
[----:B------:R-:W2:Y:S01]  /*9630*/  LDL.64 R90, [R1+0x328] ;  /* 0x00032800015a7983 */ /* 0x000ea20000100a00 */
[----:B------:R-:W-:Y:S02]  /*9640*/  FMUL R42, R88, 1.4426950216293334961 ;  /* 0x3fb8aa3b582a7820 */ /* 0x000fe40000400000 */
[----:B------:R-:W-:-:S03]  /*9650*/  FMUL R48, R48, 1.4426950216293334961 ;  /* 0x3fb8aa3b30307820 */ /* 0x000fc60000400000 */
[----:B------:R-:W0:Y:S01]  /*9660*/  MUFU.EX2 R36, R36 ;  /* 0x0000002400247308 */ /* 0x000e220000000800 */
[----:B------:R-:W-:Y:S02]  /*9670*/  FADD R53, R135, R53 ;  /* 0x0000003587357221 */ /* 0x000fe40000000000 */
[----:B------:R-:W-:-:S05]  /*9680*/  FADD R51, R131, R51 ;  /* 0x0000003383337221 */ /* 0x000fca0000000000 */
[----:B------:R-:W0:Y:S01]  /*9690*/  MUFU.EX2 R33, R33 ;  /* 0x0000002100217308 */ /* 0x000e220000000800 */
[----:B------:R-:W-:-:S07]  /*96a0*/  FADD R50, R127, R50 ;  /* 0x000000327f327221 */ /* 0x000fce0000000000 */
[----:B------:R0:W-:Y:S01]  /*96b0*/  MUFU.EX2 R125, R49 ;  /* 0x00000031007d7308 */ /* 0x0001e20000000800 */
[----:B------:R-:W-:-:S07]  /*96c0*/  FADD R53, R37, R53 ;  /* 0x0000003525357221 */ /* 0x000fce0000000000 */
[----:B------:R-:W1:Y:S01]  /*96d0*/  MUFU.EX2 R32, R32 ;  /* 0x0000002000207308 */ /* 0x000e620000000800 */
[----:B0-----:R-:W-:Y:S02]  /*96e0*/  FADD R49, R124, R31 ;  /* 0x0000001f7c317221 */ /* 0x001fe40000000000 */
[----:B------:R-:W-:Y:S02]  /*96f0*/  FADD R51, R44, R51 ;  /* 0x000000332c337221 */ /* 0x000fe40000000000 */
[----:B------:R-:W-:-:S03]  /*9700*/  FADD R49, R123, R49 ;  /* 0x000000317b317221 */ /* 0x000fc60000000000 */
[----:B------:R-:W0:Y:S01]  /*9710*/  MUFU.EX2 R121, R48 ;  /* 0x0000003000797308 */ /* 0x000e220000000800 */
[----:B------:R-:W-:Y:S02]  /*9720*/  FADD R50, R41, R50 ;  /* 0x0000003229327221 */ /* 0x000fe40000000000 */
[----:B---3--:R-:W-:-:S05]  /*9730*/  FADD R49, R40, R49 ;  /* 0x0000003128317221 */ /* 0x008fca0000000000 */
[----:B------:R-:W3:Y:S01]  /*9740*/  MUFU.EX2 R7, R7 ;  /* 0x0000000700077308 */ /* 0x000ee20000000800 */
[----:B------:R-:W-:Y:S02]  /*9750*/  FADD R53, R134, R53 ;  /* 0x0000003586357221 */ /* 0x000fe40000000000 */
[----:B------:R-:W-:-:S05]  /*9760*/  FADD R51, R130, R51 ;  /* 0x0000003382337221 */ /* 0x000fca0000000000 */
[----:B------:R-:W0:Y:S01]  /*9770*/  MUFU.EX2 R42, R42 ;  /* 0x0000002a002a7308 */ /* 0x000e220000000800 */
[----:B------:R-:W-:Y:S02]  /*9780*/  FADD R50, R126, R50 ;  /* 0x000000327e327221 */ /* 0x000fe40000000000 */
[----:B------:R-:W-:-:S05]  /*9790*/  FADD R49, R122, R49 ;  /* 0x000000317a317221 */ /* 0x000fca0000000000 */
[----:B------:R-:W0:Y:S01]  /*97a0*/  MUFU.EX2 R39, R39 ;  /* 0x0000002700277308 */ /* 0x000e220000000800 */
[----:B-1----:R-:W-:-:S07]  /*97b0*/  FADD R53, R43, R53 ;  /* 0x000000352b357221 */ /* 0x002fce0000000000 */
[----:B------:R-:W1:Y:S01]  /*97c0*/  MUFU.EX2 R38, R38 ;  /* 0x0000002600267308 */ /* 0x000e620000000800 */
[----:B------:R-:W-:Y:S02]  /*97d0*/  FADD R51, R36, R51 ;  /* 0x0000003324337221 */ /* 0x000fe40000000000 */
[----:B------:R-:W-:Y:S02]  /*97e0*/  FADD R50, R33, R50 ;  /* 0x0000003221327221 */ /* 0x000fe40000000000 */
[----:B------:R-:W-:Y:S02]  /*97f0*/  FADD R49, R32, R49 ;  /* 0x0000003120317221 */ /* 0x000fe40000000000 */
[----:B------:R-:W-:Y:S02]  /*9800*/  FADD R53, R133, R53 ;  /* 0x0000003585357221 */ /* 0x000fe40000000000 */
[----:B------:R-:W-:Y:S02]  /*9810*/  FADD R51, R129, R51 ;  /* 0x0000003381337221 */ /* 0x000fe40000000000 */
[----:B------:R-:W-:-:S02]  /*9820*/  FADD R50, R125, R50 ;  /* 0x000000327d327221 */ /* 0x000fc40000000000 */
[----:B0-----:R-:W-:Y:S02]  /*9830*/  FADD R49, R121, R49 ;  /* 0x0000003179317221 */ /* 0x001fe40000000000 */
[----:B---3--:R-:W-:Y:S02]  /*9840*/  FADD R53, R7, R53 ;  /* 0x0000003507357221 */ /* 0x008fe40000000000 */
[----:B------:R-:W-:Y:S02]  /*9850*/  FADD R51, R42, R51 ;  /* 0x000000332a337221 */ /* 0x000fe40000000000 */
[----:B------:R-:W-:Y:S02]  /*9860*/  FADD R50, R39, R50 ;  /* 0x0000003227327221 */ /* 0x000fe40000000000 */
[----:B-1----:R-:W-:Y:S01]  /*9870*/  FADD R49, R38, R49 ;  /* 0x0000003126317221 */ /* 0x002fe20000000000 */
[----:B------:R-:W0:Y:S04]  /*9880*/  SHFL.BFLY PT, R54, R53, 0x2, 0x1f ;  /* 0x0c401f0035367f89 */ /* 0x000e2800000e0000 */
[----:B------:R-:W1:Y:S04]  /*9890*/  SHFL.BFLY PT, R52, R51, 0x2, 0x1f ;  /* 0x0c401f0033347f89 */ /* 0x000e6800000e0000 */
[----:B------:R-:W3:Y:S04]  /*98a0*/  SHFL.BFLY PT, R47, R50, 0x2, 0x1f ;  /* 0x0c401f00322f7f89 */ /* 0x000ee800000e0000 */
[----:B------:R-:W4:Y:S01]  /*98b0*/  SHFL.BFLY PT, R48, R49, 0x2, 0x1f ;  /* 0x0c401f0031307f89 */ /* 0x000f2200000e0000 */
[----:B0-----:R-:W-:-:S02]  /*98c0*/  FADD R54, R53, R54 ;  /* 0x0000003635367221 */ /* 0x001fc40000000000 */
[----:B-1----:R-:W-:-:S03]  /*98d0*/  FADD R52, R51, R52 ;  /* 0x0000003433347221 */ /* 0x002fc60000000000 */
[----:B------:R-:W0:Y:S01]  /*98e0*/  SHFL.BFLY PT, R53, R54, 0x1, 0x1f ;  /* 0x0c201f0036357f89 */ /* 0x000e2200000e0000 */
[----:B---3--:R-:W-:-:S03]  /*98f0*/  FADD R47, R50, R47 ;  /* 0x0000002f322f7221 */ /* 0x008fc60000000000 */
[----:B------:R-:W1:Y:S01]  /*9900*/  SHFL.BFLY PT, R51, R52, 0x1, 0x1f ;  /* 0x0c201f0034337f89 */ /* 0x000e6200000e0000 */
[----:B----4-:R-:W-:-:S03]  /*9910*/  FADD R50, R49, R48 ;  /* 0x0000003031327221 */ /* 0x010fc60000000000 */
[----:B------:R-:W3:Y:S04]  /*9920*/  SHFL.BFLY PT, R49, R47, 0x1, 0x1f ;  /* 0x0c201f002f317f89 */ /* 0x000ee800000e0000 */
[----:B------:R-:W4:Y:S01]  /*9930*/  SHFL.BFLY PT, R48, R50, 0x1, 0x1f ;  /* 0x0c201f0032307f89 */ /* 0x000f2200000e0000 */
[----:B0-----:R-:W-:-:S03]  /*9940*/  FADD R53, R54, R53 ;  /* 0x0000003536357221 */ /* 0x001fc60000000000 */
[----:B------:R-:W-:Y:S01]  /*9950*/  BAR.SYNC.DEFER_BLOCKING 0x0 ;  /* 0x0000000000007b1d */ /* 0x000fe20000010000 */
[----:B-1----:R-:W-:Y:S02]  /*9960*/  FADD R51, R52, R51 ;  /* 0x0000003334337221 */ /* 0x002fe40000000000 */
[----:B---3--:R-:W-:Y:S02]  /*9970*/  FADD R49, R47, R49 ;  /* 0x000000312f317221 */ /* 0x008fe40000000000 */
[----:B----4-:R-:W-:Y:S01]  /*9980*/  FADD R48, R50, R48 ;  /* 0x0000003032307221 */ /* 0x010fe20000000000 */
[----:B------:R-:W-:Y:S04]  /*9990*/  @!P0 STS [R22], R53 ;  /* 0x0000003516008388 */ /* 0x000fe80000000800 */
[----:B------:R-:W-:Y:S04]  /*99a0*/  @!P0 STS [R23], R51 ;  /* 0x0000003317008388 */ /* 0x000fe80000000800 */
[----:B------:R-:W-:Y:S04]  /*99b0*/  @!P0 STS [R24], R49 ;  /* 0x0000003118008388 */ /* 0x000fe80000000800 */
[----:B------:R-:W-:Y:S04]  /*99c0*/  @!P0 STS [R25], R48 ;  /* 0x0000003019008388 */ /* 0x000fe80000000800 */
[----:B------:R-:W-:Y:S06]  /*99d0*/  BAR.SYNC.DEFER_BLOCKING 0x0 ;  /* 0x0000000000007b1d */ /* 0x000fec0000010000 */
[----:B------:R-:W0:Y:S04]  /*99e0*/  LDS R47, [R140.X4] ;  /* 0x000000008c2f7984 */ /* 0x000e280000004800 */
[----:B0-----:R-:W0:Y:S02]  /*99f0*/  SHFL.BFLY PT, R48, R47, 0x2, 0x1f ;  /* 0x0c401f002f307f89 */ /* 0x001e2400000e0000 */
[----:B0-----:R-:W-:-:S05]  /*9a00*/  FADD R47, R47, R48 ;  /* 0x000000302f2f7221 */ /* 0x001fca0000000000 */
[----:B------:R-:W0:Y:S02]  /*9a10*/  SHFL.BFLY PT, R48, R47, 0x1, 0x1f ;  /* 0x0c201f002f307f89 */ /* 0x000e2400000e0000 */
[----:B0-----:R-:W-:-:S05]  /*9a20*/  FADD R47, R47, R48 ;  /* 0x000000302f2f7221 */ /* 0x001fca0000000000 */
[----:B------:R0:W-:Y:S01]  /*9a30*/  @!P0 STS [R140.X4], R47 ;  /* 0x0000002f8c008388 */ /* 0x0001e20000004800 */
[----:B--2---:R-:W-:-:S03]  /*9a40*/  IMAD.WIDE R88, R9, 0x2, R102 ;  /* 0x0000000209587825 */ /* 0x004fc600078e0266 */
[----:B------:R-:W-:Y:S01]  /*9a50*/  BAR.SYNC.DEFER_BLOCKING 0x0 ;  /* 0x0000000000007b1d */ /* 0x000fe20000010000 */
[----:B------:R-:W-:-:S05]  /*9a60*/  IMAD.WIDE R54, R9, 0x2, R100 ;  /* 0x0000000209367825 */ /* 0x000fca00078e0264 */
[----:B------:R-:W2:Y:S04]  /*9a70*/  LDL.64 R102, [R1+0x340] ;  /* 0x0003400001667983 */ /* 0x000ea80000100a00 */
[----:B------:R-:W3:Y:S01]  /*9a80*/  LDL.64 R100, [R1+0x338] ;  /* 0x0003380001647983 */ /* 0x000ee20000100a00 */
[----:B------:R-:W-:-:S03]  /*9a90*/  IMAD.WIDE R52, R9, 0x2, R94 ;  /* 0x0000000209347825 */ /* 0x000fc600078e025e */
[----:B------:R-:W4:Y:S01]  /*9aa0*/  LDL.64 R94, [R1+0x330] ;  /* 0x00033000015e7983 */ /* 0x000f220000100a00 */
[----:B------:R-:W-:-:S03]  /*9ab0*/  IMAD.WIDE R48, R9, 0x2, R138 ;  /* 0x0000000209307825 */ /* 0x000fc600078e028a */
[----:B0-----:R-:W4:Y:S04]  /*9ac0*/  LDL.64 R140, [R1+0x228] ;  /* 0x00022800018c7983 */ /* 0x001f280000100a00 */
[----:B------:R0:W4:Y:S04]  /*9ad0*/  LDG.E.U16 R201, [R54.64] ;  /* 0x0000000636c97981 */ /* 0x000128000c1e1500 */
[----:B------:R1:W4:Y:S01]  /*9ae0*/  LDG.E.U16 R205, [R48.64] ;  /* 0x0000000630cd7981 */ /* 0x000322000c1e1500 */
[----:B------:R-:W-:-:S03]  /*9af0*/  IMAD.WIDE R50, R9, 0x2, R112 ;  /* 0x0000000209327825 */ /* 0x000fc600078e0270 */
[----:B------:R-:W4:Y:S01]  /*9b00*/  LDL.64 R112, [R1+0x310] ;  /* 0x0003100001707983 */ /* 0x000f220000100a00 */
[----:B0-----:R-:W-:-:S03]  /*9b10*/  IMAD.WIDE R54, R9, 0x2, R98 ;  /* 0x0000000209367825 */ /* 0x001fc600078e0262 */
[----:B------:R-:W4:Y:S01]  /*9b20*/  LDL.64 R98, [R1+0x318] ;  /* 0x0003180001627983 */ /* 0x000f220000100a00 */
[----:B-1----:R-:W-:-:S03]  /*9b30*/  IMAD.WIDE R48, R9, 0x2, R110 ;  /* 0x0000000209307825 */ /* 0x002fc600078e026e */
[----:B------:R-:W4:Y:S04]  /*9b40*/  LDL.64 R110, [R1+0x300] ;  /* 0x00030000016e7983 */ /* 0x000f280000100a00 */
[----:B------:R0:W4:Y:S04]  /*9b50*/  LDG.E.U16 R197, [R50.64] ;  /* 0x0000000632c57981 */ /* 0x000128000c1e1500 */
[----:B------:R1:W4:Y:S04]  /*9b60*/  LDG.E.U16 R195, [R48.64] ;  /* 0x0000000630c37981 */ /* 0x000328000c1e1500 */
[----:B------:R2:W4:Y:S01]  /*9b70*/  LDG.E.U16 R191, [R54.64] ;  /* 0x0000000636bf7981 */ /* 0x000522000c1e1500 */
        /* <DEDUP_REMOVED lines=17> */
[----:B------:R0:W4:Y:S04]  /*9c90*/  LDG.E.U16 R183, [R88.64] ;  /* 0x0000000658b77981 */ /* 0x000128000c1e1500 */
[----:B------:R1:W4:Y:S04]  /*9ca0*/  LDG.E.U16 R175, [R48.64] ;  /* 0x0000000630af7981 */ /* 0x000328000c1e1500 */
[----:B------:R-:W4:Y:S01]  /*9cb0*/  LDL.64 R90, [R1+0x2c8] ;  /* 0x0002c800015a7983 */ /* 0x000f220000100a00 */
[----:B0-----:R-:W-:-:S03]  /*9cc0*/  IMAD.WIDE R88, R9, 0x2, R114 ;  /* 0x0000000209587825 */ /* 0x001fc600078e0272 */
[----:B------:R-:W4:Y:S04]  /*9cd0*/  LDL.64 R114, [R1+0x2a0] ;  /* 0x0002a00001727983 */ /* 0x000f280000100a00 */
[----:B------:R0:W4:Y:S01]  /*9ce0*/  LDG.E.U16 R173, [R88.64] ;  /* 0x0000000658ad7981 */ /* 0x000122000c1e1500 */
[----:B--2---:R-:W-:-:S03]  /*9cf0*/  IMAD.WIDE R54, R9, 0x2, R102 ;  /* 0x0000000209367825 */ /* 0x004fc600078e0266 */
[----:B------:R-:W2:Y:S04]  /*9d00*/  LDL.64 R102, [R1+0x2d8] ;  /* 0x0002d80001667983 */ /* 0x000ea80000100a00 */
[----:B------:R0:W2:Y:S01]  /*9d10*/  LDG.E.U16 R181, [R54.64] ;  /* 0x0000000636b57981 */ /* 0x0000a2000c1e1500 */
[----:B---3--:R-:W-:-:S03]  /*9d20*/  IMAD.WIDE R52, R9, 0x2, R100 ;  /* 0x0000000209347825 */ /* 0x008fc600078e0264 */
[----:B------:R-:W3:Y:S01]  /*9d30*/  LDL.64 R100, [R1+0x2d0] ;  /* 0x0002d00001647983 */ /* 0x000ee20000100a00 */
[----:B----4-:R-:W-:-:S03]  /*9d40*/  IMAD.WIDE R50, R9, 0x2, R94 ;  /* 0x0000000209327825 */ /* 0x010fc600078e025e */
[----:B------:R-:W4:Y:S04]  /*9d50*/  LDL.64 R94, [R1+0x2c0] ;  /* 0x0002c000015e7983 */ /* 0x000f280000100a00 */
[----:B------:R0:W4:Y:S04]  /*9d60*/  LDG.E.U16 R177, [R50.64] ;  /* 0x0000000632b17981 */ /* 0x000128000c1e1500 */
[----:B------:R1:W4:Y:S01]  /*9d70*/  LDG.E.U16 R179, [R52.64] ;  /* 0x0000000634b37981 */ /* 0x000322000c1e1500 */
[----:B0-----:R-:W-:-:S03]  /*9d80*/  IMAD.WIDE R54, R9, 0x2, R98 ;  /* 0x0000000209367825 */ /* 0x001fc600078e0262 */
[----:B------:R-:W4:Y:S01]  /*9d90*/  LDL.64 R98, [R1+0x2b8] ;  /* 0x0002b80001627983 */ /* 0x000f220000100a00 */
[----:B------:R-:W-:-:S03]  /*9da0*/  IMAD.WIDE R50, R9, 0x2, R92 ;  /* 0x0000000209327825 */ /* 0x000fc600078e025c */
[----:B------:R-:W4:Y:S01]  /*9db0*/  LDL.64 R92, [R1+0x2b0] ;  /* 0x0002b000015c7983 */ /* 0x000f220000100a00 */
[----:B-1----:R-:W-:-:S03]  /*9dc0*/  IMAD.WIDE R48, R9, 0x2, R110 ;  /* 0x0000000209307825 */ /* 0x002fc600078e026e */
[----:B------:R-:W4:Y:S01]  /*9dd0*/  LDL.64 R110, [R1+0x268] ;  /* 0x00026800016e7983 */ /* 0x000f220000100a00 */
[----:B------:R-:W-:-:S03]  /*9de0*/  IMAD.WIDE R52, R9, 0x2, R112 ;  /* 0x0000000209347825 */ /* 0x000fc600078e0270 */
        /* <DEDUP_REMOVED lines=8> */
[----:B------:R2:W4:Y:S01]  /*9e70*/  LDG.E.U16 R165, [R48.64] ;  /* 0x0000000630a57981 */ /* 0x000522000c1e1500 */
[----:B------:R-:W-:-:S03]  /*9e80*/  IMAD.WIDE R88, R9, 0x2, R108 ;  /* 0x0000000209587825 */ /* 0x000fc600078e026c */
[----:B------:R-:W4:Y:S01]  /*9e90*/  LDL.64 R108, [R1+0x298] ;  /* 0x00029800016c7983 */ /* 0x000f220000100a00 */
[----:B------:R-:W-:-:S03]  /*9ea0*/  IMAD.WIDE R54, R9, 0x2, R106 ;  /* 0x0000000209367825 */ /* 0x000fc600078e026a */
[----:B------:R-:W4:Y:S04]  /*9eb0*/  LDL.64 R106, [R1+0x270] ;  /* 0x00027000016a7983 */ /* 0x000f280000100a00 */
[----:B------:R3:W4:Y:S04]  /*9ec0*/  LDG.E.U16 R164, [R88.64] ;  /* 0x0000000658a47981 */ /* 0x000728000c1e1500 */
[----:B------:R-:W4:Y:S04]  /*9ed0*/  LDL.64 R96, [R1+0x288] ;  /* 0x0002880001607983 */ /* 0x000f280000100a00 */
[----:B------:R0:W4:Y:S04]  /*9ee0*/  LDG.E.U16 R161, [R52.64] ;  /* 0x0000000634a17981 */ /* 0x000128000c1e1500 */
[----:B------:R1:W4:Y:S01]  /*9ef0*/  LDG.E.U16 R163, [R54.64] ;  /* 0x0000000636a37981 */ /* 0x000322000c1e1500 */
[----:B--2---:R-:W-:-:S03]  /*9f00*/  IMAD.WIDE R48, R9, 0x2, R102 ;  /* 0x0000000209307825 */ /* 0x004fc600078e0266 */
[----:B------:R-:W2:Y:S04]  /*9f10*/  LDL.64 R102, [R1+0x240] ;  /* 0x0002400001667983 */ /* 0x000ea80000100a00 */
[----:B------:R0:W2:Y:S01]  /*9f20*/  LDG.E.U16 R158, [R48.64] ;  /* 0x00000006309e7981 */ /* 0x0000a2000c1e1500 */
[----:B---3--:R-:W-:-:S03]  /*9f30*/  IMAD.WIDE R88, R9, 0x2, R100 ;  /* 0x0000000209587825 */ /* 0x008fc600078e0264 */
[----:B------:R-:W3:Y:S01]  /*9f40*/  LDL.64 R100, [R1+0x238] ;  /* 0x0002380001647983 */ /* 0x000ee20000100a00 */
[----:B----4-:R-:W-:-:S03]  /*9f50*/  IMAD.WIDE R50, R9, 0x2, R98 ;  /* 0x0000000209327825 */ /* 0x010fc600078e0262 */
[----:B------:R4:W3:Y:S04]  /*9f60*/  LDG.E.U16 R157, [R88.64] ;  /* 0x00000006589d7981 */ /* 0x0008e8000c1e1500 */
[----:B------:R-:W3:Y:S01]  /*9f70*/  LDL.64 R98, [R1+0x260] ;  /* 0x0002600001627983 */ /* 0x000ee20000100a00 */
[----:B0-----:R-:W-:-:S03]  /*9f80*/  IMAD.WIDE R52, R9, 0x2, R94 ;  /* 0x0000000209347825 */ /* 0x001fc600078e025e */
[----:B------:R0:W3:Y:S01]  /*9f90*/  LDG.E.U16 R151, [R50.64] ;  /* 0x0000000632977981 */ /* 0x0000e2000c1e1500 */
[----:B------:R-:W-:-:S03]  /*9fa0*/  IMAD.WIDE R48, R9, 0x2, R92 ;  /* 0x0000000209307825 */ /* 0x000fc600078e025c */
[----:B------:R0:W3:Y:S04]  /*9fb0*/  LDG.E.U16 R153, [R52.64] ;  /* 0x0000000634997981 */ /* 0x0000e8000c1e1500 */
[----:B------:R-:W3:Y:S01]  /*9fc0*/  LDL.64 R92, [R1+0x258] ;  /* 0x00025800015c7983 */ /* 0x000ee20000100a00 */
[----:B-1----:R-:W-:-:S03]  /*9fd0*/  IMAD.WIDE R54, R9, 0x2, R90 ;  /* 0x0000000209367825 */ /* 0x002fc600078e025a */
[----:B------:R-:W3:Y:S01]  /*9fe0*/  LDL.64 R90, [R1+0x280] ;  /* 0x00028000015a7983 */ /* 0x000ee20000100a00 */
[----:B0-----:R-:W-:-:S03]  /*9ff0*/  IMAD.WIDE R52, R9, 0x2, R114 ;  /* 0x0000000209347825 */ /* 0x001fc600078e0272 */
[----:B----4-:R0:W2:Y:S04]  /*a000*/  LDG.E.U16 R89, [R48.64] ;  /* 0x0000000630597981 */ /* 0x0100a8000c1e1500 */
[----:B------:R1:W2:Y:S01]  /*a010*/  LDG.E.U16 R119, [R52.64] ;  /* 0x0000000634777981 */ /* 0x0002a2000c1e1500 */
[----:B------:R-:W-:-:S03]  /*a020*/  IMAD.WIDE R50, R9, 0x2, R116 ;  /* 0x0000000209327825 */ /* 0x000fc600078e0274 */
[----:B------:R1:W2:Y:S01]  /*a030*/  LDG.E.U16 R155, [R54.64] ;  /* 0x00000006369b7981 */ /* 0x0002a2000c1e1500 */
[----:B0-----:R-:W-:-:S03]  /*a040*/  IMAD.WIDE R48, R9, 0x2, R104 ;  /* 0x0000000209307825 */ /* 0x001fc600078e0268 */
[----:B------:R-:W2:Y:S01]  /*a050*/  LDL.64 R116, [R1+0x218] ;  /* 0x0002180001747983 */ /* 0x000ea20000100a00 */
[----:B-1----:R-:W-:-:S03]  /*a060*/  IMAD.WIDE R52, R9, 0x2, R110 ;  /* 0x0000000209347825 */ /* 0x002fc600078e026e */
[----:B------:R-:W2:Y:S01]  /*a070*/  LDL.64 R110, [R1+0x208] ;  /* 0x00020800016e7983 */ /* 0x000ea20000100a00 */
[----:B------:R-:W-:-:S03]  /*a080*/  IMAD.WIDE R114, R9, 0x2, R108 ;  /* 0x0000000209727825 */ /* 0x000fc600078e026c */
[----:B------:R3:W2:Y:S01]  /*a090*/  LDG.E.U16 R109, [R48.64] ;  /* 0x00000006306d7981 */ /* 0x0006a2000c1e1500 */
[----:B------:R-:W-:-:S03]  /*a0a0*/  IMAD.WIDE R54, R9, 0x2, R106 ;  /* 0x0000000209367825 */ /* 0x000fc600078e026a */
[----:B------:R-:W2:Y:S04]  /*a0b0*/  LDL.64 R106, [R1+0x210] ;  /* 0x00021000016a7983 */ /* 0x000ea80000100a00 */
[----:B------:R0:W2:Y:S01]  /*a0c0*/  LDG.E.U16 R88, [R54.64] ;  /* 0x0000000636587981 */ /* 0x0000a2000c1e1500 */
[----:B------:R-:W-:-:S03]  /*a0d0*/  IMAD.WIDE R104, R9, 0x2, R96 ;  /* 0x0000000209687825 */ /* 0x000fc600078e0260 */
[----:B------:R1:W2:Y:S04]  /*a0e0*/  LDG.E.U16 R51, [R50.64] ;  /* 0x0000000632337981 */ /* 0x0002a8000c1e1500 */
[----:B------:R-:W2:Y:S01]  /*a0f0*/  LDL.64 R96, [R1+0x220] ;  /* 0x0002200001607983 */ /* 0x000ea20000100a00 */
[----:B0-----:R-:W-:-:S03]  /*a100*/  IMAD.WIDE R54, R9, 0x2, R112 ;  /* 0x0000000209367825 */ /* 0x001fc600078e0270 */
[----:B------:R-:W2:Y:S04]  /*a110*/  LDL.64 R94, [R1+0x278] ;  /* 0x00027800015e7983 */ /* 0x000ea80000100a00 */
[----:B-1----:R2:W2:Y:S04]  /*a120*/  LDG.E.U16 R50, [R52.64] ;  /* 0x0000000634327981 */ /* 0x0024a8000c1e1500 */
[----:B------:R0:W2:Y:S04]  /*a130*/  LDG.E.U16 R114, [R114.64] ;  /* 0x0000000672727981 */ /* 0x0000a8000c1e1500 */
[----:B------:R1:W2:Y:S02]  /*a140*/  LDG.E.U16 R104, [R104.64] ;  /* 0x0000000668687981 */ /* 0x0002a4000c1e1500 */
[----:B--2---:R-:W-:-:S02]  /*a150*/  IMAD.WIDE R52, R9, 0x2, R102 ;  /* 0x0000000209347825 */ /* 0x004fc400078e0266 */
[----:B------:R2:W4:Y:S02]  /*a160*/  LDG.E.U16 R103, [R54.64] ;  /* 0x0000000636677981 */ /* 0x000524000c1e1500 */
[C---:B--2---:R-:W-:Y:S02]  /*a170*/  IMAD.WIDE R54, R9.reuse, 0x2, R142 ;  /* 0x0000000209367825 */ /* 0x044fe400078e028e */
[----:B------:R-:W2:Y:S04]  /*a180*/  LDL.64 R142, [R1+0x1e8] ;  /* 0x0001e800018e7983 */ /* 0x000ea80000100a00 */
[----:B------:R0:W4:Y:S01]  /*a190*/  LDG.E.U16 R55, [R54.64] ;  /* 0x0000000636377981 */ /* 0x000122000c1e1500 */
[----:B---3--:R-:W-:-:S03]  /*a1a0*/  IMAD.WIDE R48, R9, 0x2, R98 ;  /* 0x0000000209307825 */ /* 0x008fc600078e0262 */
[----:B------:R3:W4:Y:S04]  /*a1b0*/  LDG.E.U16 R98, [R52.64] ;  /* 0x0000000634627981 */ /* 0x000728000c1e1500 */
[----:B------:R0:W4:Y:S02]  /*a1c0*/  LDG.E.U16 R118, [R48.64] ;  /* 0x0000000630767981 */ /* 0x000124000c1e1500 */
[C---:B0-----:R-:W-:Y:S02]  /*a1d0*/  IMAD.WIDE R48, R9.reuse, 0x2, R100 ;  /* 0x0000000209307825 */ /* 0x041fe400078e0264 */
[----:B------:R-:W4:Y:S02]  /*a1e0*/  LDL.64 R100, [R1+0x1f8] ;  /* 0x0001f80001647983 */ /* 0x000f240000100a00 */
[----:B------:R-:W-:-:S05]  /*a1f0*/  IMAD.WIDE R92, R9, 0x2, R92 ;  /* 0x00000002095c7825 */ /* 0x000fca00078e025c */
[----:B------:R0:W4:Y:S04]  /*a200*/  LDG.E.U16 R113, [R92.64] ;  /* 0x000000065c717981 */ /* 0x000128000c1e1500 */
[----:B0-----:R0:W4:Y:S01]  /*a210*/  LDG.E.U16 R93, [R48.64] ;  /* 0x00000006305d7981 */ /* 0x001122000c1e1500 */
[----:B------:R-:W-:-:S05]  /*a220*/  IMAD.WIDE R110, R9, 0x2, R110 ;  /* 0x00000002096e7825 */ /* 0x000fca00078e026e */
[----:B------:R1:W4:Y:S01]  /*a230*/  LDG.E.U16 R102, [R110.64] ;  /* 0x000000066e667981 */ /* 0x000322000c1e1500 */
[----:B0-----:R-:W-:-:S03]  /*a240*/  IMAD.WIDE R48, R9, 0x2, R140 ;  /* 0x0000000209307825 */ /* 0x001fc600078e028c */
[----:B------:R-:W4:Y:S01]  /*a250*/  LDL.64 R140, [R1+0x1e0] ;  /* 0x0001e000018c7983 */ /* 0x000f220000100a00 */
[----:B-1----:R-:W-:-:S03]  /*a260*/  IMAD.WIDE R110, R9, 0x2, R214 ;  /* 0x00000002096e7825 */ /* 0x002fc600078e02d6 */
[----:B------:R0:W4:Y:S04]  /*a270*/  LDG.E.U16 R49, [R48.64] ;  /* 0x0000000630317981 */ /* 0x000128000c1e1500 */
[----:B------:R-:W4:Y:S01]  /*a280*/  LDL.64 R214, [R1+0x198] ;  /* 0x0001980001d67983 */ /* 0x000f220000100a00 */
[----:B------:R-:W-:-:S03]  /*a290*/  IMAD.WIDE R90, R9, 0x2, R90 ;  /* 0x00000002095a7825 */ /* 0x000fc600078e025a */
[----:B------:R1:W4:Y:S04]  /*a2a0*/  LDG.E.U16 R111, [R110.64] ;  /* 0x000000066e6f7981 */ /* 0x000328000c1e1500 */
[----:B------:R0:W4:Y:S02]  /*a2b0*/  LDG.E.U16 R99, [R90.64] ;  /* 0x000000065a637981 */ /* 0x000124000c1e1500 */
[C---:B0-----:R-:W-:Y:S02]  /*a2c0*/  IMAD.WIDE R90, R9.reuse, 0x2, R144 ;  /* 0x00000002095a7825 */ /* 0x041fe400078e0290 */
[----:B------:R-:W4:Y:S04]  /*a2d0*/  LDL.64 R144, [R1+0x1a8] ;  /* 0x0001a80001907983 */ /* 0x000f280000100a00 */
[----:B------:R0:W4:Y:S01]  /*a2e0*/  LDG.E.U16 R108, [R90.64] ;  /* 0x000000065a6c7981 */ /* 0x000122000c1e1500 */
[----:B---3--:R-:W-:-:S04]  /*a2f0*/  IMAD.WIDE R52, R9, 0x2, R106 ;  /* 0x0000000209347825 */ /* 0x008fc800078e026a */
[C---:B------:R-:W-:Y:S01]  /*a300*/  IMAD.WIDE R96, R9.reuse, 0x2, R96 ;  /* 0x0000000209607825 */ /* 0x040fe200078e0260 */
[----:B------:R2:W3:Y:S03]  /*a310*/  LDG.E.U16 R107, [R52.64] ;  /* 0x00000006346b7981 */ /* 0x0004e6000c1e1500 */
[C---:B0-----:R-:W-:Y:S02]  /*a320*/  IMAD.WIDE R90, R9.reuse, 0x2, R116 ;  /* 0x00000002095a7825 */ /* 0x041fe400078e0274 */
[----:B------:R0:W3:Y:S04]  /*a330*/  LDG.E.U16 R117, [R96.64] ;  /* 0x0000000660757981 */ /* 0x0000e8000c1e1500 */
[----:B------:R0:W3:Y:S02]  /*a340*/  LDG.E.U16 R112, [R90.64] ;  /* 0x000000065a707981 */ /* 0x0000e4000c1e1500 */
[----:B0-----:R-:W-:-:S02]  /*a350*/  IMAD.WIDE R90, R9, 0x2, R222 ;  /* 0x00000002095a7825 */ /* 0x001fc400078e02de */
[----:B------:R-:W3:Y:S04]  /*a360*/  LDL.64 R222, [R1+0x160] ;  /* 0x0001600001de7983 */ /* 0x000ee80000100a00 */
[----:B------:R0:W3:Y:S01]  /*a370*/  LDG.E.U16 R54, [R90.64] ;  /* 0x000000065a367981 */ /* 0x0000e2000c1e1500 */
[----:B------:R-:W-:-:S03]  /*a380*/  IMAD.WIDE R96, R9, 0x2, R226 ;  /* 0x0000000209607825 */ /* 0x000fc600078e02e2 */
[----:B------:R-:W3:Y:S04]  /*a390*/  LDL.64 R226, [R1+0x150] ;  /* 0x0001500001e27983 */ /* 0x000ee80000100a00 */
[----:B------:R1:W3:Y:S01]  /*a3a0*/  LDG.E.U16 R97, [R96.64] ;  /* 0x0000000660617981 */ /* 0x0002e2000c1e1500 */
[----:B0-----:R-:W-:-:S03]  /*a3b0*/  IMAD.WIDE R90, R9, 0x2, R148 ;  /* 0x00000002095a7825 */ /* 0x001fc600078e0294 */
[----:B------:R-:W3:Y:S01]  /*a3c0*/  LDL.64 R148, [R1+0x190] ;  /* 0x0001900001947983 */ /* 0x000ee20000100a00 */
[----:B--2---:R-:W-:-:S03]  /*a3d0*/  IMAD.WIDE R52, R9, 0x2, R142 ;  /* 0x0000000209347825 */ /* 0x004fc600078e028e */
[----:B------:R-:W2:Y:S04]  /*a3e0*/  LDL.64 R142, [R1+0x1a0] ;  /* 0x0001a000018e7983 */ /* 0x000ea80000100a00 */
[----:B------:R0:W2:Y:S02]  /*a3f0*/  LDG.E.U16 R48, [R52.64] ;  /* 0x0000000634307981 */ /* 0x0000a4000c1e1500 */
[C---:B0-----:R-:W-:Y:S02]  /*a400*/  IMAD.WIDE R52, R9.reuse, 0x2, R146 ;  /* 0x0000000209347825 */ /* 0x041fe400078e0292 */
[----:B------:R-:W2:Y:S04]  /*a410*/  LDL.64 R146, [R1+0x188] ;  /* 0x0001880001927983 */ /* 0x000ea80000100a00 */
[----:B-1----:R0:W2:Y:S01]  /*a420*/  LDG.E.U16 R96, [R52.64] ;  /* 0x0000000634607981 */ /* 0x0020a2000c1e1500 */
[----:B----4-:R-:W-:-:S05]  /*a430*/  IMAD.WIDE R100, R9, 0x2, R100 ;  /* 0x0000000209647825 */ /* 0x010fca00078e0264 */
[----:B------:R1:W4:Y:S02]  /*a440*/  LDG.E.U16 R92, [R100.64] ;  /* 0x00000006645c7981 */ /* 0x000324000c1e1500 */
[C---:B-1----:R-:W-:Y:S02]  /*a450*/  IMAD.WIDE R100, R9.reuse, 0x2, R218 ;  /* 0x0000000209647825 */ /* 0x042fe400078e02da */
[----:B------:R-:W4:Y:S04]  /*a460*/  LDL.64 R218, [R1+0x158] ;  /* 0x0001580001da7983 */ /* 0x000f280000100a00 */
[----:B------:R1:W4:Y:S01]  /*a470*/  LDG.E.U16 R106, [R100.64] ;  /* 0x00000006646a7981 */ /* 0x000322000c1e1500 */
[----:B0-----:R-:W-:-:S03]  /*a480*/  IMAD.WIDE R52, R9, 0x2, R206 ;  /* 0x0000000209347825 */ /* 0x001fc600078e02ce */
[----:B------:R-:W4:Y:S01]  /*a490*/  LDL.64 R206, [R1+0x168] ;  /* 0x0001680001ce7983 */ /* 0x000f220000100a00 */
[----:B------:R-:W-:-:S03]  /*a4a0*/  IMAD.WIDE R140, R9, 0x2, R140 ;  /* 0x00000002098c7825 */ /* 0x000fc600078e028c */
[----:B------:R0:W4:Y:S04]  /*a4b0*/  LDG.E.U16 R53, [R52.64] ;  /* 0x0000000634357981 */ /* 0x000128000c1e1500 */
[----:B-1----:R1:W4:Y:S04]  /*a4c0*/  LDG.E.U16 R101, [R90.64] ;  /* 0x000000065a657981 */ /* 0x002328000c1e1500 */
[----:B------:R0:W4:Y:S01]  /*a4d0*/  LDG.E.U16 R116, [R140.64] ;  /* 0x000000068c747981 */ /* 0x000122000c1e1500 */
[----:B-1----:R-:W-:-:S03]  /*a4e0*/  IMAD.WIDE R90, R9, 0x2, R210 ;  /* 0x00000002095a7825 */ /* 0x002fc600078e02d2 */
[----:B------:R-:W4:Y:S01]  /*a4f0*/  LDL.64 R210, [R1+0x170] ;  /* 0x0001700001d27983 */ /* 0x000f220000100a00 */
[----:B0-----:R-:W-:-:S03]  /*a500*/  IMAD.WIDE R140, R9, 0x2, R214 ;  /* 0x00000002098c7825 */ /* 0x001fc600078e02d6 */
[----:B------:R-:W4:Y:S04]  /*a510*/  LDL.64 R214, [R1+0x148] ;  /* 0x0001480001d67983 */ /* 0x000f280000100a00 */
[----:B------:R0:W4:Y:S01]  /*a520*/  LDG.E.U16 R110, [R140.64] ;  /* 0x000000068c6e7981 */ /* 0x000122000c1e1500 */
[----:B------:R-:W-:-:S03]  /*a530*/  IMAD.WIDE R144, R9, 0x2, R144 ;  /* 0x0000000209907825 */ /* 0x000fc600078e0290 */
[----:B------:R1:W4:Y:S01]  /*a540*/  LDG.E.U16 R91, [R90.64] ;  /* 0x000000065a5b7981 */ /* 0x000322000c1e1500 */
[----:B------:R-:W-:-:S03]  /*a550*/  IMAD.WIDE R94, R9, 0x2, R94 ;  /* 0x00000002095e7825 */ /* 0x000fc600078e025e */
[----:B------:R0:W4:Y:S04]  /*a560*/  LDG.E.U16 R47, [R144.64] ;  /* 0x00000006902f7981 */ /* 0x000128000c1e1500 */
[----:B------:R1:W4:Y:S01]  /*a570*/  LDG.E.U16 R94, [R94.64] ;  /* 0x000000065e5e7981 */ /* 0x000322000c1e1500 */
[----:B0-----:R-:W-:-:S03]  /*a580*/  IMAD.WIDE R144, R9, 0x2, R234 ;  /* 0x0000000209907825 */ /* 0x001fc600078e02ea */
[----:B------:R-:W4:Y:S04]  /*a590*/  LDL.64 R234, [R1+0x118] ;  /* 0x0001180001ea7983 */ /* 0x000f280000100a00 */
[----:B-1----:R4:W4:Y:S01]  /*a5a0*/  LDG.E.U16 R95, [R144.64] ;  /* 0x00000006905f7981 */ /* 0x002922000c1e1500 */
[----:B---3--:R-:W-:-:S05]  /*a5b0*/  IMAD.WIDE R148, R9, 0x2, R148 ;  /* 0x0000000209947825 */ /* 0x008fca00078e0294 */
[----:B------:R0:W3:Y:S01]  /*a5c0*/  LDG.E.U16 R105, [R148.64] ;  /* 0x0000000694697981 */ /* 0x0000e2000c1e1500 */
[----:B--2---:R-:W-:-:S05]  /*a5d0*/  IMAD.WIDE R142, R9, 0x2, R142 ;  /* 0x00000002098e7825 */ /* 0x004fca00078e028e */
[----:B------:R1:W2:Y:S02]  /*a5e0*/  LDG.E.U16 R115, [R142.64] ;  /* 0x000000068e737981 */ /* 0x0002a4000c1e1500 */
[C---:B-1----:R-:W-:Y:S02]  /*a5f0*/  IMAD.WIDE R142, R9.reuse, 0x2, R230 ;  /* 0x00000002098e7825 */ /* 0x042fe400078e02e6 */
[----:B------:R-:W2:Y:S04]  /*a600*/  LDL.64 R230, [R1+0x110] ;  /* 0x0001100001e67983 */ /* 0x000ea80000100a00 */
[----:B------:R1:W2:Y:S02]  /*a610*/  LDG.E.U16 R90, [R142.64] ;  /* 0x000000068e5a7981 */ /* 0x0002a4000c1e1500 */
[----:B-1----:R-:W-:-:S02]  /*a620*/  IMAD.WIDE R142, R9, 0x2, R222 ;  /* 0x00000002098e7825 */ /* 0x002fc400078e02de */
[----:B------:R-:W2:Y:S02]  /*a630*/  LDL.64 R222, [R1+0x130] ;  /* 0x0001300001de7983 */ /* 0x000ea40000100a00 */
[C---:B------:R-:W-:Y:S02]  /*a640*/  IMAD.WIDE R146, R9.reuse, 0x2, R146 ;  /* 0x0000000209927825 */ /* 0x040fe400078e0292 */
[----:B------:R1:W3:Y:S04]  /*a650*/  LDG.E.U16 R152, [R142.64] ;  /* 0x000000068e987981 */ /* 0x0002e8000c1e1500 */
[----:B------:R0:W3:Y:S01]  /*a660*/  LDG.E.U16 R100, [R146.64] ;  /* 0x0000000692647981 */ /* 0x0000e2000c1e1500 */
[----:B----4-:R-:W-:-:S03]  /*a670*/  IMAD.WIDE R144, R9, 0x2, R218 ;  /* 0x0000000209907825 */ /* 0x010fc600078e02da */
[----:B------:R-:W4:Y:S01]  /*a680*/  LDL.64 R218, [R1+0x128] ;  /* 0x0001280001da7983 */ /* 0x000f220000100a00 */
[----:B------:R-:W-:-:S03]  /*a690*/  IMAD.WIDE R140, R9, 0x2, R210 ;  /* 0x00000002098c7825 */ /* 0x000fc600078e02d2 */
[----:B------:R2:W3:Y:S04]  /*a6a0*/  LDG.E.U16 R154, [R144.64] ;  /* 0x00000006909a7981 */ /* 0x0004e8000c1e1500 */
[----:B------:R-:W3:Y:S04]  /*a6b0*/  LDL.64 R210, [R1+0x140] ;  /* 0x0001400001d27983 */ /* 0x000ee80000100a00 */
[----:B------:R0:W3:Y:S02]  /*a6c0*/  LDG.E.U16 R52, [R140.64] ;  /* 0x000000068c347981 */ /* 0x0000e4000c1e1500 */
[----:B0-----:R-:W-:-:S02]  /*a6d0*/  IMAD.WIDE R140, R9, 0x2, R206 ;  /* 0x00000002098c7825 */ /* 0x001fc400078e02ce */
[----:B------:R-:W1:Y:S02]  /*a6e0*/  LDL.64 R206, [R1+0x138] ;  /* 0x0001380001ce7983 */ /* 0x000e640000100a00 */
[C---:B------:R-:W-:Y:S02]  /*a6f0*/  IMAD.WIDE R148, R9.reuse, 0x2, R214 ;  /* 0x0000000209947825 */ /* 0x040fe400078e02d6 */
[----:B------:R-:W3:Y:S04]  /*a700*/  LDL.64 R214, [R1+0x108] ;  /* 0x0001080001d67983 */ /* 0x000ee80000100a00 */
[----:B------:R3:W3:Y:S01]  /*a710*/  LDG.E.U16 R150, [R140.64] ;  /* 0x000000068c967981 */ /* 0x0006e2000c1e1500 */
[----:B------:R-:W-:-:S03]  /*a720*/  IMAD.WIDE R146, R9, 0x2, R226 ;  /* 0x0000000209927825 */ /* 0x000fc600078e02e2 */
[----:B------:R0:W3:Y:S04]  /*a730*/  LDG.E.U16 R148, [R148.64] ;  /* 0x0000000694947981 */ /* 0x0000e8000c1e1500 */
[----:B------:R4:W3:Y:S04]  /*a740*/  LDG.E.U16 R156, [R146.64] ;  /* 0x00000006929c7981 */ /* 0x0008e8000c1e1500 */
[----:B------:R-:W3:Y:S01]  /*a750*/  LDL.64 R226, [R1+0xf0] ;  /* 0x0000f00001e27983 */ /* 0x000ee20000100a00 */
[----:B--2---:R-:W-:-:S03]  /*a760*/  IMAD.WIDE R144, R9, 0x2, R222 ;  /* 0x0000000209907825 */ /* 0x004fc600078e02de */
[----:B------:R-:W2:Y:S04]  /*a770*/  LDL.64 R222, [R1+0xe0] ;  /* 0x0000e00001de7983 */ /* 0x000ea80000100a00 */
[----:B------:R0:W2:Y:S01]  /*a780*/  LDG.E.U16 R162, [R144.64] ;  /* 0x0000000690a27981 */ /* 0x0000a2000c1e1500 */
[----:B----4-:R-:W-:-:S03]  /*a790*/  IMAD.WIDE R146, R9, 0x2, R218 ;  /* 0x0000000209927825 */ /* 0x010fc600078e02da */
[----:B------:R-:W4:Y:S04]  /*a7a0*/  LDL.64 R218, [R1+0xd8] ;  /* 0x0000d80001da7983 */ /* 0x000f280000100a00 */
[----:B------:R0:W2:Y:S01]  /*a7b0*/  LDG.E.U16 R146, [R146.64] ;  /* 0x0000000692927981 */ /* 0x0000a2000c1e1500 */
[----:B---3--:R-:W-:-:S03]  /*a7c0*/  IMAD.WIDE R140, R9, 0x2, R210 ;  /* 0x00000002098c7825 */ /* 0x008fc600078e02d2 */
[----:B------:R-:W3:Y:S04]  /*a7d0*/  LDL.64 R210, [R1+0x100] ;  /* 0x0001000001d27983 */ /* 0x000ee80000100a00 */
[----:B0-----:R0:W2:Y:S01]  /*a7e0*/  LDG.E.U16 R149, [R140.64] ;  /* 0x000000068c957981 */ /* 0x0010a2000c1e1500 */
[----:B-1----:R-:W-:-:S03]  /*a7f0*/  IMAD.WIDE R142, R9, 0x2, R206 ;  /* 0x00000002098e7825 */ /* 0x002fc600078e02ce */
[----:B------:R-:W2:Y:S01]  /*a800*/  LDL.64 R206, [R1+0xf8] ;  /* 0x0000f80001ce7983 */ /* 0x000ea20000100a00 */
[----:B0-----:R-:W-:-:S03]  /*a810*/  IMAD.WIDE R140, R9, 0x2, R236 ;  /* 0x00000002098c7825 */ /* 0x001fc600078e02ec */
[----:B------:R0:W4:Y:S04]  /*a820*/  LDG.E.U16 R160, [R142.64] ;  /* 0x000000068ea07981 */ /* 0x000128000c1e1500 */
[----:B------:R1:W4:Y:S01]  /*a830*/  LDG.E.U16 R147, [R140.64] ;  /* 0x000000068c937981 */ /* 0x000322000c1e1500 */
[----:B------:R-:W-:-:S03]  /*a840*/  IMAD.WIDE R144, R9, 0x2, R230 ;  /* 0x0000000209907825 */ /* 0x000fc600078e02e6 */
[----:B------:R-:W4:Y:S01]  /*a850*/  LDL.64 R236, [R1+0xa0] ;  /* 0x0000a00001ec7983 */ /* 0x000f220000100a00 */
[----:B0-----:R-:W-:-:S03]  /*a860*/  IMAD.WIDE R142, R9, 0x2, R234 ;  /* 0x00000002098e7825 */ /* 0x001fc600078e02ea */
[----:B------:R2:W4:Y:S01]  /*a870*/  LDG.E.U16 R168, [R144.64] ;  /* 0x0000000690a87981 */ /* 0x000522000c1e1500 */
[----:B-1----:R-:W-:-:S03]  /*a880*/  IMAD.WIDE R140, R9, 0x2, R214 ;  /* 0x00000002098c7825 */ /* 0x002fc600078e02d6 */
[----:B------:R-:W4:Y:S04]  /*a890*/  LDL.64 R214, [R1+0xd0] ;  /* 0x0000d00001d67983 */ /* 0x000f280000100a00 */
[----:B------:R3:W4:Y:S04]  /*a8a0*/  LDG.E.U16 R166, [R142.64] ;  /* 0x000000068ea67981 */ /* 0x000728000c1e1500 */
[----:B------:R0:W4:Y:S04]  /*a8b0*/  LDG.E.U16 R170, [R140.64] ;  /* 0x000000068caa7981 */ /* 0x000128000c1e1500 */
[----:B------:R-:W4:Y:S04]  /*a8c0*/  LDL.64 R234, [R1+0x60] ;  /* 0x0000600001ea7983 */ /* 0x000f280000100a00 */
[----:B------:R-:W4:Y:S01]  /*a8d0*/  LDL.64 R230, [R1+0x20] ;  /* 0x0000200001e67983 */ /* 0x000f220000100a00 */
[----:B0-----:R-:W-:-:S03]  /*a8e0*/  IMAD.WIDE R140, R9, 0x2, R226 ;  /* 0x00000002098c7825 */ /* 0x001fc600078e02e2 */
[----:B------:R-:W4:Y:S04]  /*a8f0*/  LDL.64 R226, [R1+0x98] ;  /* 0x0000980001e27983 */ /* 0x000f280000100a00 */
[----:B------:R4:W4:Y:S01]  /*a900*/  LDG.E.U16 R176, [R140.64] ;  /* 0x000000068cb07981 */ /* 0x000922000c1e1500 */
[----:B---3--:R-:W-:-:S03]  /*a910*/  IMAD.WIDE R142, R9, 0x2, R210 ;  /* 0x00000002098e7825 */ /* 0x008fc600078e02d2 */
[----:B------:R-:W3:Y:S04]  /*a920*/  LDL.64 R210, [R1+0xc8] ;  /* 0x0000c80001d27983 */ /* 0x000ee80000100a00 */
[----:B------:R0:W3:Y:S01]  /*a930*/  LDG.E.U16 R172, [R142.64] ;  /* 0x000000068eac7981 */ /* 0x0000e2000c1e1500 */
[----:B--2---:R-:W-:-:S03]  /*a940*/  IMAD.WIDE R144, R9, 0x2, R206 ;  /* 0x0000000209907825 */ /* 0x004fc600078e02ce */
[----:B------:R-:W2:Y:S01]  /*a950*/  LDL.64 R206, [R1+0xc0] ;  /* 0x0000c00001ce7983 */ /* 0x000ea20000100a00 */
[----:B0-----:R-:W-:-:S03]  /*a960*/  IMAD.WIDE R142, R9, 0x2, R222 ;  /* 0x00000002098e7825 */ /* 0x001fc600078e02de */
[----:B------:R-:W2:Y:S04]  /*a970*/  LDL.64 R222, [R1+0x90] ;  /* 0x0000900001de7983 */ /* 0x000ea80000100a00 */
[----:B------:R0:W2:Y:S04]  /*a980*/  LDG.E.U16 R174, [R144.64] ;  /* 0x0000000690ae7981 */ /* 0x0000a8000c1e1500 */
[----:B------:R3:W2:Y:S01]  /*a990*/  LDG.E.U16 R178, [R142.64] ;  /* 0x000000068eb27981 */ /* 0x0006a2000c1e1500 */
[----:B----4-:R-:W-:-:S03]  /*a9a0*/  IMAD.WIDE R140, R9, 0x2, R214 ;  /* 0x00000002098c7825 */ /* 0x010fc600078e02d6 */
[----:B------:R-:W4:Y:S01]  /*a9b0*/  LDL.64 R214, [R1+0x58] ;  /* 0x0000580001d67983 */ /* 0x000f220000100a00 */
[----:B0-----:R-:W-:-:S03]  /*a9c0*/  IMAD.WIDE R144, R9, 0x2, R218 ;  /* 0x0000000209907825 */ /* 0x001fc600078e02da */
[----:B------:R-:W4:Y:S04]  /*a9d0*/  LDL.64 R218, [R1+0x18] ;  /* 0x0000180001da7983 */ /* 0x000f280000100a00 */
[----:B------:R2:W4:Y:S04]  /*a9e0*/  LDG.E.U16 R180, [R144.64] ;  /* 0x0000000690b47981 */ /* 0x000528000c1e1500 */
[----:B------:R0:W4:Y:S02]  /*a9f0*/  LDG.E.U16 R182, [R140.64] ;  /* 0x000000068cb67981 */ /* 0x000124000c1e1500 */
[----:B0-----:R-:W-:-:S02]  /*aa00*/  IMAD.WIDE R140, R9, 0x2, R236 ;  /* 0x00000002098c7825 */ /* 0x001fc400078e02ec */
[----:B------:R-:W4:Y:S04]  /*aa10*/  LDL.64 R236, [R1+0x38] ;  /* 0x0000380001ec7983 */ /* 0x000f280000100a00 */
[----:B------:R0:W4:Y:S02]  /*aa20*/  LDG.E.U16 R188, [R140.64] ;  /* 0x000000068cbc7981 */ /* 0x000124000c1e1500 */
[C---:B0-----:R-:W-:Y:S02]  /*aa30*/  IMAD.WIDE R140, R9.reuse, 0x2, R226 ;  /* 0x00000002098c7825 */ /* 0x041fe400078e02e2 */
        /* <DEDUP_REMOVED lines=8> */
[----:B------:R0:W2:Y:S04]  /*aac0*/  LDG.E.U16 R186, [R144.64] ;  /* 0x0000000690ba7981 */ /* 0x0000a8000c1e1500 */
[----:B------:R1:W2:Y:S04]  /*aad0*/  LDG.E.U16 R190, [R142.64] ;  /* 0x000000068ebe7981 */ /* 0x0002a8000c1e1500 */
[----:B------:R-:W2:Y:S01]  /*aae0*/  LDL.64 R234, [R1+0x78] ;  /* 0x0000780001ea7983 */ /* 0x000ea20000100a00 */
[----:B0-----:R-:W-:-:S03]  /*aaf0*/  IMAD.WIDE R144, R9, 0x2, R230 ;  /* 0x0000000209907825 */ /* 0x001fc600078e02e6 */
[----:B------:R-:W2:Y:S01]  /*ab00*/  LDL.64 R230, [R1+0x88] ;  /* 0x0000880001e67983 */ /* 0x000ea20000100a00 */
[----:B-1----:R-:W-:-:S03]  /*ab10*/  IMAD.WIDE R142, R9, 0x2, R240 ;  /* 0x00000002098e7825 */ /* 0x002fc600078e02f0 */
[----:B------:R0:W2:Y:S01]  /*ab20*/  LDG.E.U16 R192, [R144.64] ;  /* 0x0000000690c07981 */ /* 0x0000a2000c1e1500 */
[----:B----4-:R-:W-:-:S03]  /*ab30*/  IMAD.WIDE R140, R9, 0x2, R214 ;  /* 0x00000002098c7825 */ /* 0x010fc600078e02d6 */
[----:B------:R1:W4:Y:S04]  /*ab40*/  LDG.E.U16 R194, [R142.64] ;  /* 0x000000068ec27981 */ /* 0x000328000c1e1500 */
        /* <DEDUP_REMOVED lines=8> */
[----:B0-----:R-:W-:-:S05]  /*abd0*/  IMAD.WIDE R144, R9, 0x2, R232 ;  /* 0x0000000209907825 */ /* 0x001fca00078e02e8 */
[----:B------:R0:W4:Y:S02]  /*abe0*/  LDG.E.U16 R204, [R144.64] ;  /* 0x0000000690cc7981 */ /* 0x000124000c1e1500 */
[----:B0-----:R-:W-:-:S04]  /*abf0*/  IMAD.WIDE R144, R9, 0x2, R228 ;  /* 0x0000000209907825 */ /* 0x001fc800078e02e4 */
[C---:B---3--:R-:W-:Y:S02]  /*ac00*/  IMAD.WIDE R140, R9.reuse, 0x2, R210 ;  /* 0x00000002098c7825 */ /* 0x048fe400078e02d2 */
[----:B------:R4:W3:Y:S02]  /*ac10*/  LDG.E.U16 R210, [R144.64] ;  /* 0x0000000690d27981 */ /* 0x0008e4000c1e1500 */
[C---:B--2---:R-:W-:Y:S02]  /*ac20*/  IMAD.WIDE R142, R9.reuse, 0x2, R206 ;  /* 0x00000002098e7825 */ /* 0x044fe400078e02ce */
[----:B------:R0:W2:Y:S04]  /*ac30*/  LDG.E.U16 R206, [R140.64] ;  /* 0x000000068cce7981 */ /* 0x0000a8000c1e1500 */
[----:B------:R1:W2:Y:S01]  /*ac40*/  LDG.E.U16 R207, [R142.64] ;  /* 0x000000068ecf7981 */ /* 0x0002a2000c1e1500 */
[----:B0-----:R-:W-:-:S03]  /*ac50*/  IMAD.WIDE R140, R9, 0x2, R226 ;  /* 0x00000002098c7825 */ /* 0x001fc600078e02e2 */
[----:B------:R-:W2:Y:S01]  /*ac60*/  LDL.64 R226, [R1] ;  /* 0x0000000001e27983 */ /* 0x000ea20000100a00 */
[----:B-1----:R-:W-:-:S03]  /*ac70*/  IMAD.WIDE R142, R9, 0x2, R230 ;  /* 0x00000002098e7825 */ /* 0x002fc600078e02e6 */
[----:B------:R-:W3:Y:S04]  /*ac80*/  LDL.64 R230, [R1+0x70] ;  /* 0x0000700001e67983 */ /* 0x000ee80000100a00 */
[----:B------:R0:W3:Y:S01]  /*ac90*/  LDG.E.U16 R211, [R140.64] ;  /* 0x000000068cd37981 */ /* 0x0000e2000c1e1500 */
[----:B----4-:R-:W-:-:S03]  /*aca0*/  IMAD.WIDE R144, R9, 0x2, R214 ;  /* 0x0000000209907825 */ /* 0x010fc600078e02d6 */
[----:B------:R1:W4:Y:S01]  /*acb0*/  LDG.E.U16 R214, [R142.64] ;  /* 0x000000068ed67981 */ /* 0x000322000c1e1500 */
[----:B0-----:R-:W-:-:S03]  /*acc0*/  IMAD.WIDE R140, R9, 0x2, R222 ;  /* 0x00000002098c7825 */ /* 0x001fc600078e02de */
[----:B------:R0:W4:Y:S01]  /*acd0*/  LDG.E.U16 R215, [R144.64] ;  /* 0x0000000690d77981 */ /* 0x000122000c1e1500 */
[----:B-1----:R-:W-:-:S03]  /*ace0*/  IMAD.WIDE R142, R9, 0x2, R218 ;  /* 0x00000002098e7825 */ /* 0x002fc600078e02da */
[----:B------:R1:W4:Y:S01]  /*acf0*/  LDG.E.U16 R218, [R140.64] ;  /* 0x000000068cda7981 */ /* 0x000322000c1e1500 */
[----:B0-----:R-:W-:-:S03]  /*ad00*/  IMAD.WIDE R144, R9, 0x2, R224 ;  /* 0x0000000209907825 */ /* 0x001fc600078e02e0 */
[----:B------:R2:W4:Y:S04]  /*ad10*/  LDG.E.U16 R219, [R142.64] ;  /* 0x000000068edb7981 */ /* 0x000528000c1e1500 */
[----:B------:R0:W4:Y:S01]  /*ad20*/  LDG.E.U16 R222, [R144.64] ;  /* 0x0000000690de7981 */ /* 0x000122000c1e1500 */
[----:B-1----:R-:W-:-:S03]  /*ad30*/  IMAD.WIDE R140, R9, 0x2, R238 ;  /* 0x00000002098c7825 */ /* 0x002fc600078e02ee */
[----:B------:R-:W4:Y:S04]  /*ad40*/  LDL.64 R238, [R1+0x30] ;  /* 0x0000300001ee7983 */ /* 0x000f280000100a00 */
[----:B------:R1:W4:Y:S01]  /*ad50*/  LDG.E.U16 R223, [R140.64] ;  /* 0x000000068cdf7981 */ /* 0x000322000c1e1500 */
[----:B0-----:R-:W-:-:S04]  /*ad60*/  IMAD.WIDE R144, R9, 0x2, R220 ;  /* 0x0000000209907825 */ /* 0x001fc800078e02dc */
[----:B-1----:R-:W-:-:S04]  /*ad70*/  IMAD.WIDE R140, R9, 0x2, R242 ;  /* 0x00000002098c7825 */ /* 0x002fc800078e02f2 */
[C---:B--2---:R-:W-:Y:S02]  /*ad80*/  IMAD.WIDE R142, R9.reuse, 0x2, R226 ;  /* 0x00000002098e7825 */ /* 0x044fe400078e02e2 */
[----:B------:R3:W2:Y:S04]  /*ad90*/  LDG.E.U16 R227, [R144.64] ;  /* 0x0000000690e37981 */ /* 0x0006a8000c1e1500 */
[----:B------:R0:W2:Y:S01]  /*ada0*/  LDG.E.U16 R226, [R142.64] ;  /* 0x000000068ee27981 */ /* 0x0000a2000c1e1500 */
[----:B---3--:R-:W-:-:S03]  /*adb0*/  IMAD.WIDE R144, R9, 0x2, R230 ;  /* 0x0000000209907825 */ /* 0x008fc600078e02e6 */
[----:B------:R1:W3:Y:S01]  /*adc0*/  LDG.E.U16 R230, [R140.64] ;  /* 0x000000068ce67981 */ /* 0x0002e2000c1e1500 */
[----:B0-----:R-:W-:-:S03]  /*add0*/  IMAD.WIDE R142, R9, 0x2, R234 ;  /* 0x00000002098e7825 */ /* 0x001fc600078e02ea */
[----:B------:R0:W2:Y:S04]  /*ade0*/  LDG.E.U16 R234, [R144.64] ;  /* 0x0000000690ea7981 */ /* 0x0000a8000c1e1500 */
[----:B------:R0:W2:Y:S01]  /*adf0*/  LDG.E.U16 R231, [R142.64] ;  /* 0x000000068ee77981 */ /* 0x0000a2000c1e1500 */
[----:B-1----:R-:W-:-:S05]  /*ae00*/  IMAD.WIDE R140, R9, 0x2, R236 ;  /* 0x00000002098c7825 */ /* 0x002fca00078e02ec */
[----:B------:R4:W2:Y:S02]  /*ae10*/  LDG.E.U16 R235, [R140.64] ;  /* 0x000000068ceb7981 */ /* 0x0008a4000c1e1500 */
[----:B----4-:R-:W-:-:S05]  /*ae20*/  IMAD.WIDE R140, R9, 0x2, R238 ;  /* 0x00000002098c7825 */ /* 0x010fca00078e02ee */
[----:B------:R1:W4:Y:S04]  /*ae30*/  LDG.E.U16 R238, [R140.64] ;  /* 0x000000068cee7981 */ /* 0x000328000c1e1500 */
[----:B-1----:R-:W2:Y:S01]  /*ae40*/  LDL.64 R140, [R1+0xe8] ;  /* 0x0000e800018c7983 */ /* 0x002ea20000100a00 */
[----:B0-----:R-:W-:-:S05]  /*ae50*/  IMAD.WIDE R142, R9, 0x2, R250 ;  /* 0x00000002098e7825 */ /* 0x001fca00078e02fa */
[----:B------:R0:W3:Y:S02]  /*ae60*/  LDG.E.U16 R236, [R142.64] ;  /* 0x000000068eec7981 */ /* 0x0000e4000c1e1500 */
[----:B0-----:R-:W-:-:S05]  /*ae70*/  IMAD.WIDE R142, R9, 0x2, R248 ;  /* 0x00000002098e7825 */ /* 0x001fca00078e02f8 */
[----:B------:R0:W3:Y:S04]  /*ae80*/  LDG.E.U16 R239, [R142.64] ;  /* 0x000000068eef7981 */ /* 0x0000e8000c1e1500 */
[----:B0-----:R-:W3:Y:S01]  /*ae90*/  LDL.64 R142, [R1+0xa8] ;  /* 0x0000a800018e7983 */ /* 0x001ee20000100a00 */
[----:B--2---:R-:W-:-:S05]  /*aea0*/  IMAD.WIDE R140, R9, 0x2, R140 ;  /* 0x00000002098c7825 */ /* 0x004fca00078e028c */
[----:B------:R0:W2:Y:S04]  /*aeb0*/  LDG.E.U16 R243, [R140.64] ;  /* 0x000000068cf37981 */ /* 0x0000a8000c1e1500 */
[----:B0-----:R-:W2:Y:S01]  /*aec0*/  LDL.64 R140, [R1+0x28] ;  /* 0x00002800018c7983 */ /* 0x001ea20000100a00 */
[----:B------:R-:W-:-:S05]  /*aed0*/  IMAD.WIDE R144, R9, 0x2, R216 ;  /* 0x0000000209907825 */ /* 0x000fca00078e02d8 */
[----:B------:R0:W4:Y:S02]  /*aee0*/  LDG.E.U16 R237, [R144.64] ;  /* 0x0000000690ed7981 */ /* 0x000124000c1e1500 */
[----:B0-----:R-:W-:-:S04]  /*aef0*/  IMAD.WIDE R144, R9, 0x2, R212 ;  /* 0x0000000209907825 */ /* 0x001fc800078e02d4 */
[C---:B---3--:R-:W-:Y:S01]  /*af00*/  IMAD.WIDE R142, R9.reuse, 0x2, R142 ;  /* 0x00000002098e7825 */ /* 0x048fe200078e028e */
[----:B------:R0:W3:Y:S03]  /*af10*/  LDG.E.U16 R242, [R144.64] ;  /* 0x0000000690f27981 */ /* 0x0000e6000c1e1500 */
[C---:B0-----:R-:W-:Y:S02]  /*af20*/  IMAD.WIDE R144, R9.reuse, 0x2, R246 ;  /* 0x0000000209907825 */ /* 0x041fe400078e02f6 */
[----:B------:R0:W3:Y:S04]  /*af30*/  LDG.E.U16 R246, [R142.64] ;  /* 0x000000068ef67981 */ /* 0x0000e8000c1e1500 */
[----:B------:R1:W3:Y:S01]  /*af40*/  LDG.E.U16 R247, [R144.64] ;  /* 0x0000000690f77981 */ /* 0x0002e2000c1e1500 */
[----:B0-----:R-:W-:-:S04]  /*af50*/  IMAD.WIDE R142, R9, 0x2, R244 ;  /* 0x00000002098e7825 */ /* 0x001fc800078e02f4 */
[----:B-1----:R-:W-:Y:S02]  /*af60*/  IMAD.WIDE R144, R9, 0x2, R208 ;  /* 0x0000000209907825 */ /* 0x002fe400078e02d0 */
[----:B------:R0:W3:Y:S04]  /*af70*/  LDG.E.U16 R142, [R142.64] ;  /* 0x000000068e8e7981 */ /* 0x0000e8000c1e1500 */
[----:B------:R1:W3:Y:S01]  /*af80*/  LDG.E.U16 R144, [R144.64] ;  /* 0x0000000690907981 */ /* 0x0002e2000c1e1500 */
[----:B------:R-:W-:Y:S02]  /*af90*/  F2FP.PACK_AB R133, R7, R133 ;  /* 0x000000850785723e */ /* 0x000fe400000000ff */
[----:B------:R-:W-:Y:S01]  /*afa0*/  F2FP.PACK_AB R124, R31, R124 ;  /* 0x0000007c1f7c723e */ /* 0x000fe200000000ff */
[----:B------:R-:W-:Y:S01]  /*afb0*/  LDS R7, [R20.X16] ;  /* 0x0000000014077984 */ /* 0x000fe2000000c800 */
[----:B------:R-:W-:-:S03]  /*afc0*/  F2FP.PACK_AB R122, R32, R122 ;  /* 0x0000007a207a723e */ /* 0x000fc600000000ff */
[----:B------:R-:W-:Y:S04]  /*afd0*/  LDS R32, [R19.X16] ;  /* 0x0000000013207984 */ /* 0x000fe8000000c800 */
[----:B------:R-:W-:Y:S01]  /*afe0*/  LDS R31, [R21.X16] ;  /* 0x00000000151f7984 */ /* 0x000fe2000000c800 */
[C---:B-1----:R-:W-:Y:S02]  /*aff0*/  LOP3.LUT R145, R26.reuse, 0x10, RZ, 0x3c, !PT ;  /* 0x000000101a917812 */ /* 0x042fe400078e3cff */
[----:B0-----:R-:W-:Y:S01]  /*b000*/  LOP3.LUT R143, R26, 0x20, RZ, 0x3c, !PT ;  /* 0x000000201a8f7812 */ /* 0x001fe200078e3cff */
[----:B--2---:R-:W-:-:S06]  /*b010*/  IMAD.WIDE R140, R9, 0x2, R140 ;  /* 0x00000002098c7825 */ /* 0x004fcc00078e028c */
[----:B------:R0:W2:Y:S04]  /*b020*/  LDG.E.U16 R140, [R140.64] ;  /* 0x000000068c8c7981 */ /* 0x0000a8000c1e1500 */
[----:B0-----:R-:W0:Y:S02]  /*b030*/  S2R R141, SR_TID.X ;  /* 0x00000000008d7919 */ /* 0x001e240000002100 */
[----:B0-----:R-:W-:-:S06]  /*b040*/  LOP3.LUT R141, R141, 0x1c, RZ, 0xc0, !PT ;  /* 0x0000001c8d8d7812 */ /* 0x001fcc00078ec0ff */
[----:B------:R-:W-:Y:S04]  /*b050*/  LDS R141, [R141.X4] ;  /* 0x000000008d8d7984 */ /* 0x000fe80000004800 */
[----:B------:R-:W-:Y:S06]  /*b060*/  BAR.SYNC.DEFER_BLOCKING 0x0 ;  /* 0x0000000000007b1d */ /* 0x000fec0000010000 */
        /* <DEDUP_REMOVED lines=108> */
[----:B------:R-:W-:-:S03]  /*b730*/  F2FP.PACK_AB R46, R30, R46 ;  /* 0x0000002e1e2e723e */ /* 0x000fc600000000ff */
[----:B------:R0:W-:Y:S01]  /*b740*/  STS.U16 [R143+0x4600], R52 ;  /* 0x004600348f007388 */ /* 0x0001e20000000400 */
[----:B------:R-:W-:-:S03]  /*b750*/  FADD R30, -R0, R45 ;  /* 0x0000002d001e7221 */ /* 0x000fc60000000100 */
[----:B------:R-:W-:Y:S01]  /*b760*/  STS.U16 [R143+0x4e00], R162 ;  /* 0x004e00a28f007388 */ /* 0x000fe20000000400 */
[----:B------:R-:W-:-:S03]  /*b770*/  F2FP.PACK_AB R43, R43, R134 ;  /* 0x000000862b2b723e */ /* 0x000fc600000000ff */
[----:B------:R-:W-:Y:S01]  /*b780*/  STS.U16 [R143+0x5600], R176 ;  /* 0x005600b08f007388 */ /* 0x000fe20000000400 */
[----:B------:R-:W-:Y:S02]  /*b790*/  F2FP.PACK_AB R35, R35, R132 ;  /* 0x000000842323723e */ /* 0x000fe400000000ff */
[----:B------:R-:W-:Y:S01]  /*b7a0*/  F2FP.PACK_AB R36, R36, R130 ;  /* 0x000000822424723e */ /* 0x000fe200000000ff */
[----:B------:R-:W-:Y:S01]  /*b7b0*/  STS.U16 [R143+0x5e00], R230 ;  /* 0x005e00e68f007388 */ /* 0x000fe20000000400 */
[----:B------:R-:W-:Y:S02]  /*b7c0*/  F2FP.PACK_AB R34, R34, R128 ;  /* 0x000000802222723e */ /* 0x000fe400000000ff */
[----:B------:R-:W-:Y:S01]  /*b7d0*/  F2FP.PACK_AB R33, R33, R126 ;  /* 0x0000007e2121723e */ /* 0x000fe200000000ff */
[----:B------:R-:W-:Y:S01]  /*b7e0*/  STS.U16 [R143+0x6600], R234 ;  /* 0x006600ea8f007388 */ /* 0x000fe20000000400 */
[----:B------:R-:W-:Y:S02]  /*b7f0*/  F2FP.PACK_AB R37, R37, R135 ;  /* 0x000000872525723e */ /* 0x000fe400000000ff */
[----:B------:R-:W-:Y:S01]  /*b800*/  LOP3.LUT R45, R14, 0x40, RZ, 0x3c, !PT ;  /* 0x000000400e2d7812 */ /* 0x000fe200078e3cff */
[----:B------:R-:W-:Y:S01]  /*b810*/  STS.U16 [R143+0x6e00], R238 ;  /* 0x006e00ee8f007388 */ /* 0x000fe20000000400 */
[----:B------:R-:W-:-:S03]  /*b820*/  F2FP.PACK_AB R44, R44, R131 ;  /* 0x000000832c2c723e */ /* 0x000fc600000000ff */
[----:B------:R-:W-:Y:S01]  /*b830*/  STS.U16 [R143+0x7600], R239 ;  /* 0x007600ef8f007388 */ /* 0x000fe20000000400 */
[----:B------:R-:W-:-:S03]  /*b840*/  F2FP.PACK_AB R42, R42, R129 ;  /* 0x000000812a2a723e */ /* 0x000fc600000000ff */
[----:B---3--:R-:W-:Y:S01]  /*b850*/  STS.U16 [R143+0x7e00], R242 ;  /* 0x007e00f28f007388 */ /* 0x008fe20000000400 */
[----:B------:R-:W-:-:S03]  /*b860*/  F2FP.PACK_AB R41, R41, R127 ;  /* 0x0000007f2929723e */ /* 0x000fc600000000ff */
[----:B------:R-:W-:Y:S01]  /*b870*/  STS.U16 [R252+0x700], R191 ;  /* 0x000700bffc007388 */ /* 0x000fe20000000400 */
[----:B------:R-:W-:-:S03]  /*b880*/  F2FP.PACK_AB R40, R40, R123 ;  /* 0x0000007b2828723e */ /* 0x000fc600000000ff */
[----:B------:R-:W-:Y:S01]  /*b890*/  STS.U16 [R252+0xf00], R175 ;  /* 0x000f00affc007388 */ /* 0x000fe20000000400 */
[----:B------:R-:W-:-:S03]  /*b8a0*/  F2FP.PACK_AB R39, R39, R125 ;  /* 0x0000007d2727723e */ /* 0x000fc600000000ff */
        /* <DEDUP_REMOVED lines=11> */
[----:B--2---:R-:W-:Y:S04]  /*b960*/  STS.U16 [R252+0x6f00], R140 ;  /* 0x006f008cfc007388 */ /* 0x004fe80000000400 */
[----:B------:R-:W-:Y:S04]  /*b970*/  STS.U16 [R252+0x7700], R142 ;  /* 0x0077008efc007388 */ /* 0x000fe80000000400 */
[----:B------:R-:W-:Y:S01]  /*b980*/  STS.U16 [R252+0x7f00], R144 ;  /* 0x007f0090fc007388 */ /* 0x000fe20000000400 */
[----:B------:R-:W-:-:S03]  /*b990*/  F2FP.PACK_AB R38, R38, R121 ;  /* 0x000000792626723e */ /* 0x000fc600000000ff */
[----:B------:R-:W-:Y:S04]  /*b9a0*/  STS [R14+0xa000], R46 ;  /* 0x00a0002e0e007388 */ /* 0x000fe80000000800 */
[----:B------:R1:W-:Y:S04]  /*b9b0*/  STS [R14+0xa800], R35 ;  /* 0x00a800230e007388 */ /* 0x0003e80000000800 */
[----:B------:R-:W-:Y:S04]  /*b9c0*/  STS [R14+0xa080], R43 ;  /* 0x00a0802b0e007388 */ /* 0x000fe80000000800 */
        /* <DEDUP_REMOVED lines=13> */
[----:B------:R-:W-:Y:S01]  /*baa0*/  BAR.SYNC.DEFER_BLOCKING 0x0 ;  /* 0x0000000000007b1d */ /* 0x000fe20000010000 */
[----:B------:R-:W-:-:S02]  /*bab0*/  FADD R6, -R2, R6 ;  /* 0x0000000602067221 */ /* 0x000fc40000000100 */
[----:B------:R-:W-:Y:S02]  /*bac0*/  FMUL R30, R30, 1.4426950216293334961 ;  /* 0x3fb8aa3b1e1e7820 */ /* 0x000fe40000400000 */
[----:B------:R-:W-:-:S04]  /*bad0*/  FMUL R6, R6, 1.4426950216293334961 ;  /* 0x3fb8aa3b06067820 */ /* 0x000fc80000400000 */
[----:B------:R-:W0:Y:S08]  /*bae0*/  MUFU.EX2 R30, R30 ;  /* 0x0000001e001e7308 */ /* 0x000e300000000800 */
[----:B------:R-:W2:Y:S01]  /*baf0*/  MUFU.EX2 R6, R6 ;  /* 0x0000000600067308 */ /* 0x000ea20000000800 */
[----:B------:R-:W-:Y:S04]  /*bb00*/  LDSM.16.M88.4 R88, [R28+0xa000] ;  /* 0x00a000001c58783b */ /* 0x000fe80000000200 */
[----:B------:R-:W3:Y:S04]  /*bb10*/  LDSM.16.M88.4 R36, [R13] ;  /* 0x000000000d24783b */ /* 0x000ee80000000200 */
[----:B------:R-:W4:Y:S04]  /*bb20*/  LDSM.16.M88.4 R40, [R13+0x2000] ;  /* 0x002000000d28783b */ /* 0x000f280000000200 */
[----:B------:R-:W1:Y:S04]  /*bb30*/  LDSM.16.M88.4 R44, [R13+0x4000] ;  /* 0x004000000d2c783b */ /* 0x000e680000000200 */
[----:B------:R-:W1:Y:S01]  /*bb40*/  LDSM.16.M88.4 R48, [R13+0x6000] ;  /* 0x006000000d30783b */ /* 0x000e620000000200 */
[----:B0-----:R-:W-:-:S02]  /*bb50*/  FMUL R52, R30, R80 ;  /* 0x000000501e347220 */ /* 0x001fc40000400000 */
[----:B------:R-:W-:Y:S02]  /*bb60*/  FMUL R53, R30, R81 ;  /* 0x000000511e357220 */ /* 0x000fe40000400000 */
[C---:B--2---:R-:W-:Y:S02]  /*bb70*/  FMUL R54, R6.reuse, R82 ;  /* 0x0000005206367220 */ /* 0x044fe40000400000 */
[----:B------:R-:W-:Y:S02]  /*bb80*/  FMUL R55, R6, R83 ;  /* 0x0000005306377220 */ /* 0x000fe40000400000 */
[----:B------:R-:W0:Y:S01]  /*bb90*/  LDSM.16.M88.4 R80, [R28+0xb000] ;  /* 0x00b000001c50783b */ /* 0x000e220000000200 */
[----:B------:R-:W-:Y:S02]  /*bba0*/  FADD R8, -R3, R8 ;  /* 0x0000000803087221 */ /* 0x000fe40000000100 */
[----:B------:R-:W-:Y:S02]  /*bbb0*/  FADD R5, -R4, R5 ;  /* 0x0000000504057221 */ /* 0x000fe40000000100 */
[----:B------:R-:W-:-:S02]  /*bbc0*/  FMUL R8, R8, 1.4426950216293334961 ;  /* 0x3fb8aa3b08087820 */ /* 0x000fc40000400000 */
[----:B------:R-:W-:Y:S02]  /*bbd0*/  FMUL R5, R5, 1.4426950216293334961 ;  /* 0x3fb8aa3b05057820 */ /* 0x000fe40000400000 */
[C---:B------:R-:W-:Y:S02]  /*bbe0*/  FMUL R56, R30.reuse, R56 ;  /* 0x000000381e387220 */ /* 0x040fe40000400000 */
[----:B------:R-:W-:Y:S01]  /*bbf0*/  FMUL R57, R30, R57 ;  /* 0x000000391e397220 */ /* 0x000fe20000400000 */
[----:B------:R-:W2:Y:S01]  /*bc00*/  MUFU.EX2 R8, R8 ;  /* 0x0000000800087308 */ /* 0x000ea20000000800 */
[C---:B------:R-:W-:Y:S02]  /*bc10*/  FMUL R58, R6.reuse, R58 ;  /* 0x0000003a063a7220 */ /* 0x040fe40000400000 */
[----:B------:R-:W-:Y:S02]  /*bc20*/  FMUL R59, R6, R59 ;  /* 0x0000003b063b7220 */ /* 0x000fe40000400000 */
[----:B------:R-:W-:-:S02]  /*bc30*/  FMUL R72, R30, R72 ;  /* 0x000000481e487220 */ /* 0x000fc40000400000 */
[----:B------:R-:W-:Y:S01]  /*bc40*/  FMUL R73, R30, R73 ;  /* 0x000000491e497220 */ /* 0x000fe20000400000 */
[----:B------:R-:W0:Y:S01]  /*bc50*/  MUFU.EX2 R5, R5 ;  /* 0x0000000500057308 */ /* 0x000e220000000800 */
[C---:B------:R-:W-:Y:S02]  /*bc60*/  FMUL R74, R6.reuse, R74 ;  /* 0x0000004a064a7220 */ /* 0x040fe40000400000 */
[----:B------:R-:W-:Y:S02]  /*bc70*/  FMUL R75, R6, R75 ;  /* 0x0000004b064b7220 */ /* 0x000fe40000400000 */
[C---:B------:R-:W-:Y:S02]  /*bc80*/  FMUL R68, R30.reuse, R68 ;  /* 0x000000441e447220 */ /* 0x040fe40000400000 */
[----:B------:R-:W-:Y:S02]  /*bc90*/  FMUL R69, R30, R69 ;  /* 0x000000451e457220 */ /* 0x000fe40000400000 */
[----:B------:R-:W-:-:S02]  /*bca0*/  FMUL R70, R6, R70 ;  /* 0x0000004606467220 */ /* 0x000fc40000400000 */
[----:B------:R-:W-:Y:S01]  /*bcb0*/  FMUL R71, R6, R71 ;  /* 0x0000004706477220 */ /* 0x000fe20000400000 */
[----:B-1----:R-:W-:Y:S01]  /*bcc0*/  LOP3.LUT R35, R28, 0x20, RZ, 0x3c, !PT ;  /* 0x000000201c237812 */ /* 0x002fe200078e3cff */
[C---:B---3--:R-:W-:Y:S04]  /*bcd0*/  HMMA.16816.F32 R52, R88.reuse, R36, R52 ;  /* 0x000000245834723c */ /* 0x048fe80000001834 */
[----:B------:R-:W-:Y:S04]  /*bce0*/  LDSM.16.M88.4 R92, [R35+0xb000] ;  /* 0x00b00000235c783b */ /* 0x000fe80000000200 */
[C---:B----4-:R-:W-:Y:S08]  /*bcf0*/  HMMA.16816.F32 R56, R88.reuse, R40, R56 ;  /* 0x000000285838723c */ /* 0x050ff00000001838 */
[C---:B------:R-:W-:Y:S08]  /*bd00*/  HMMA.16816.F32 R72, R88.reuse, R44, R72 ;  /* 0x0000002c5848723c */ /* 0x040ff00000001848 */
[----:B------:R-:W-:Y:S01]  /*bd10*/  HMMA.16816.F32 R68, R88, R48, R68 ;  /* 0x000000305844723c */ /* 0x000fe20000001844 */
[----:B------:R-:W1:Y:S01]  /*bd20*/  LDSM.16.M88.4 R88, [R35+0xa000] ;  /* 0x00a000002358783b */ /* 0x000e620000000200 */
[----:B--2---:R-:W-:-:S02]  /*bd30*/  FMUL R84, R8, R84 ;  /* 0x0000005408547220 */ /* 0x004fc40000400000 */
[C---:B------:R-:W-:Y:S02]  /*bd40*/  FMUL R85, R8.reuse, R85 ;  /* 0x0000005508557220 */ /* 0x040fe40000400000 */
[C---:B0-----:R-:W-:Y:S02]  /*bd50*/  FMUL R86, R5.reuse, R86 ;  /* 0x0000005605567220 */ /* 0x041fe40000400000 */
[C---:B------:R-:W-:Y:S02]  /*bd60*/  FMUL R87, R5.reuse, R87 ;  /* 0x0000005705577220 */ /* 0x040fe40000400000 */
[C---:B------:R-:W-:Y:S02]  /*bd70*/  FMUL R60, R8.reuse, R60 ;  /* 0x0000003c083c7220 */ /* 0x040fe40000400000 */
[----:B------:R-:W-:Y:S02]  /*bd80*/  FMUL R61, R8, R61 ;  /* 0x0000003d083d7220 */ /* 0x000fe40000400000 */
[----:B------:R-:W-:-:S02]  /*bd90*/  FMUL R62, R5, R62 ;  /* 0x0000003e053e7220 */ /* 0x000fc40000400000 */
[C---:B------:R-:W-:Y:S02]  /*bda0*/  FMUL R63, R5.reuse, R63 ;  /* 0x0000003f053f7220 */ /* 0x040fe40000400000 */
[C---:B------:R-:W-:Y:S02]  /*bdb0*/  FMUL R76, R8.reuse, R76 ;  /* 0x0000004c084c7220 */ /* 0x040fe40000400000 */
[C---:B------:R-:W-:Y:S02]  /*bdc0*/  FMUL R77, R8.reuse, R77 ;  /* 0x0000004d084d7220 */ /* 0x040fe40000400000 */
[C---:B------:R-:W-:Y:S02]  /*bdd0*/  FMUL R78, R5.reuse, R78 ;  /* 0x0000004e054e7220 */ /* 0x040fe40000400000 */
[----:B------:R-:W-:Y:S02]  /*bde0*/  FMUL R79, R5, R79 ;  /* 0x0000004f054f7220 */ /* 0x000fe40000400000 */
[----:B------:R-:W-:-:S02]  /*bdf0*/  FMUL R64, R8, R64 ;  /* 0x0000004008407220 */ /* 0x000fc40000400000 */
[----:B------:R-:W-:Y:S02]  /*be00*/  FMUL R65, R8, R65 ;  /* 0x0000004108417220 */ /* 0x000fe40000400000 */
[C---:B------:R-:W-:Y:S02]  /*be10*/  FMUL R66, R5.reuse, R66 ;  /* 0x0000004205427220 */ /* 0x040fe40000400000 */
[----:B------:R-:W-:Y:S01]  /*be20*/  FMUL R67, R5, R67 ;  /* 0x0000004305437220 */ /* 0x000fe20000400000 */
[----:B------:R-:W-:Y:S01]  /*be30*/  HMMA.16816.F32 R84, R80, R36, R84 ;  /* 0x000000245054723c */ /* 0x000fe20000001854 */
[----:B------:R-:W-:Y:S02]  /*be40*/  LOP3.LUT R34, R28, 0x40, RZ, 0x3c, !PT ;  /* 0x000000401c227812 */ /* 0x000fe400078e3cff */
[----:B------:R-:W-:-:S03]  /*be50*/  LOP3.LUT R143, R13, 0x40, RZ, 0x3c, !PT ;  /* 0x000000400d8f7812 */ /* 0x000fc600078e3cff */
[----:B------:R-:W-:Y:S02]  /*be60*/  LDSM.16.M88.4 R100, [R34+0xa000] ;  /* 0x00a000002264783b */ /* 0x000fe40000000200 */
[C---:B------:R-:W-:Y:S02]  /*be70*/  HMMA.16816.F32 R60, R80.reuse, R40, R60 ;  /* 0x00000028503c723c */ /* 0x040fe4000000183c */
[----:B------:R-:W0:Y:S04]  /*be80*/  LDSM.16.M88.4 R96, [R143+0x2000] ;  /* 0x002000008f60783b */ /* 0x000e280000000200 */
[----:B------:R-:W2:Y:S02]  /*be90*/  LDSM.16.M88.4 R112, [R143+0x4000] ;  /* 0x004000008f70783b */ /* 0x000ea40000000200 */
[C---:B------:R-:W-:Y:S02]  /*bea0*/  HMMA.16816.F32 R76, R80.reuse, R44, R76 ;  /* 0x0000002c504c723c */ /* 0x040fe4000000184c */
[----:B------:R-:W3:Y:S04]  /*beb0*/  LDSM.16.M88.4 R108, [R143+0x6000] ;  /* 0x006000008f6c783b */ /* 0x000ee80000000200 */
[----:B------:R-:W-:Y:S02]  /*bec0*/  LDSM.16.M88.4 R104, [R34+0xb000] ;  /* 0x00b000002268783b */ /* 0x000fe40000000200 */
[----:B------:R-:W-:Y:S02]  /*bed0*/  HMMA.16816.F32 R80, R80, R48, R64 ;  /* 0x000000305050723c */ /* 0x000fe40000001840 */
[----:B------:R-:W4:Y:S01]  /*bee0*/  LDSM.16.M88.4 R64, [R143] ;  /* 0x000000008f40783b */ /* 0x000f220000000200 */
[----:B------:R-:W-:-:S05]  /*bef0*/  LOP3.LUT R33, R28, 0x60, RZ, 0x3c, !PT ;  /* 0x000000601c217812 */ /* 0x000fca00078e3cff */
[C---:B-1----:R-:W-:Y:S08]  /*bf00*/  HMMA.16816.F32 R56, R88.reuse, R42, R56 ;  /* 0x0000002a5838723c */ /* 0x042ff00000001838 */
[C---:B------:R-:W-:Y:S08]  /*bf10*/  HMMA.16816.F32 R72, R88.reuse, R46, R72 ;  /* 0x0000002e5848723c */ /* 0x040ff00000001848 */
[----:B------:R-:W-:Y:S08]  /*bf20*/  HMMA.16816.F32 R68, R88, R50, R68 ;  /* 0x000000325844723c */ /* 0x000ff00000001844 */
[C---:B------:R-:W-:Y:S08]  /*bf30*/  HMMA.16816.F32 R84, R92.reuse, R38, R84 ;  /* 0x000000265c54723c */ /* 0x040ff00000001854 */
[C---:B------:R-:W-:Y:S01]  /*bf40*/  HMMA.16816.F32 R60, R92.reuse, R42, R60 ;  /* 0x0000002a5c3c723c */ /* 0x040fe2000000183c */
[----:B------:R-:W-:Y:S07]  /*bf50*/  LDSM.16.M88.4 R40, [R33+0xb000] ;  /* 0x00b000002128783b */ /* 0x000fee0000000200 */
[----:B------:R-:W-:Y:S01]  /*bf60*/  HMMA.16816.F32 R76, R92, R46, R76 ;  /* 0x0000002e5c4c723c */ /* 0x000fe2000000184c */
[----:B------:R-:W-:Y:S07]  /*bf70*/  LDSM.16.M88.4 R44, [R13+0x80] ;  /* 0x000080000d2c783b */ /* 0x000fee0000000200 */
[----:B------:R-:W-:Y:S01]  /*bf80*/  HMMA.16816.F32 R52, R88, R38, R52 ;  /* 0x000000265834723c */ /* 0x000fe20000001834 */
[----:B------:R-:W1:Y:S04]  /*bf90*/  LDSM.16.M88.4 R36, [R33+0xa000] ;  /* 0x00a000002124783b */ /* 0x000e680000000200 */
[----:B------:R-:W-:Y:S03]  /*bfa0*/  LDSM.16.M88.4 R88, [R28+0xa080] ;  /* 0x00a080001c58783b */ /* 0x000fe60000000200 */
[----:B------:R-:W-:Y:S01]  /*bfb0*/  HMMA.16816.F32 R80, R92, R50, R80 ;  /* 0x000000325c50723c */ /* 0x000fe20000001850 */
[----:B------:R-:W1:Y:S04]  /*bfc0*/  LDSM.16.M88.4 R48, [R13+0x2080] ;  /* 0x002080000d30783b */ /* 0x000e680000000200 */
[----:B------:R-:W-:Y:S03]  /*bfd0*/  LDSM.16.M88.4 R92, [R28+0xb080] ;  /* 0x00b080001c5c783b */ /* 0x000fe60000000200 */
[C---:B0-----:R-:W-:Y:S08]  /*bfe0*/  HMMA.16816.F32 R56, R100.reuse, R96, R56 ;  /* 0x000000606438723c */ /* 0x041ff00000001838 */
[C---:B--2---:R-:W-:Y:S08]  /*bff0*/  HMMA.16816.F32 R72, R100.reuse, R112, R72 ;  /* 0x000000706448723c */ /* 0x044ff00000001848 */
[----:B---3--:R-:W-:Y:S08]  /*c000*/  HMMA.16816.F32 R68, R100, R108, R68 ;  /* 0x0000006c6444723c */ /* 0x008ff00000001844 */
[C---:B----4-:R-:W-:Y:S08]  /*c010*/  HMMA.16816.F32 R84, R104.reuse, R64, R84 ;  /* 0x000000406854723c */ /* 0x050ff00000001854 */
[C---:B------:R-:W-:Y:S08]  /*c020*/  HMMA.16816.F32 R60, R104.reuse, R96, R60 ;  /* 0x00000060683c723c */ /* 0x040ff0000000183c */
[----:B------:R-:W-:Y:S08]  /*c030*/  HMMA.16816.F32 R76, R104, R112, R76 ;  /* 0x00000070684c723c */ /* 0x000ff0000000184c */
[----:B------:R-:W-:Y:S01]  /*c040*/  HMMA.16816.F32 R52, R100, R64, R52 ;  /* 0x000000406434723c */ /* 0x000fe20000001834 */
[----:B------:R-:W-:Y:S07]  /*c050*/  LDSM.16.M88.4 R100, [R13+0x6080] ;  /* 0x006080000d64783b */ /* 0x000fee0000000200 */
[----:B------:R-:W-:Y:S01]  /*c060*/  HMMA.16816.F32 R80, R104, R108, R80 ;  /* 0x0000006c6850723c */ /* 0x000fe20000001850 */
[----:B------:R-:W0:Y:S07]  /*c070*/  LDSM.16.M88.4 R104, [R13+0x4080] ;  /* 0x004080000d68783b */ /* 0x000e2e0000000200 */
[C---:B-1----:R-:W-:Y:S08]  /*c080*/  HMMA.16816.F32 R56, R36.reuse, R98, R56 ;  /* 0x000000622438723c */ /* 0x042ff00000001838 */
[C---:B------:R-:W-:Y:S08]  /*c090*/  HMMA.16816.F32 R72, R36.reuse, R114, R72 ;  /* 0x000000722448723c */ /* 0x040ff00000001848 */
[----:B------:R-:W-:Y:S08]  /*c0a0*/  HMMA.16816.F32 R68, R36, R110, R68 ;  /* 0x0000006e2444723c */ /* 0x000ff00000001844 */
[C---:B------:R-:W-:Y:S08]  /*c0b0*/  HMMA.16816.F32 R84, R40.reuse, R66, R84 ;  /* 0x000000422854723c */ /* 0x040ff00000001854 */
[C---:B------:R-:W-:Y:S08]  /*c0c0*/  HMMA.16816.F32 R60, R40.reuse, R98, R60 ;  /* 0x00000062283c723c */ /* 0x040ff0000000183c */
[----:B------:R-:W-:Y:S01]  /*c0d0*/  HMMA.16816.F32 R76, R40, R114, R76 ;  /* 0x00000072284c723c */ /* 0x000fe2000000184c */
[----:B------:R-:W-:Y:S07]  /*c0e0*/  LDSM.16.M88.4 R112, [R34+0xb080] ;  /* 0x00b080002270783b */ /* 0x000fee0000000200 */
[----:B------:R-:W-:Y:S01]  /*c0f0*/  HMMA.16816.F32 R52, R36, R66, R52 ;  /* 0x000000422434723c */ /* 0x000fe20000001834 */
[----:B------:R-:W1:Y:S04]  /*c100*/  LDSM.16.M88.4 R36, [R35+0xa080] ;  /* 0x00a080002324783b */ /* 0x000e680000000200 */
[----:B------:R-:W-:Y:S03]  /*c110*/  LDSM.16.M88.4 R64, [R143+0x6080] ;  /* 0x006080008f40783b */ /* 0x000fe60000000200 */
[----:B------:R-:W-:Y:S01]  /*c120*/  HMMA.16816.F32 R80, R40, R110, R80 ;  /* 0x0000006e2850723c */ /* 0x000fe20000001850 */
[----:B------:R-:W2:Y:S07]  /*c130*/  LDSM.16.M88.4 R40, [R35+0xb080] ;  /* 0x00b080002328783b */ /* 0x000eae0000000200 */
[C---:B------:R-:W-:Y:S08]  /*c140*/  HMMA.16816.F32 R56, R88.reuse, R48, R56 ;  /* 0x000000305838723c */ /* 0x040ff00000001838 */
[C---:B0-----:R-:W-:Y:S08]  /*c150*/  HMMA.16816.F32 R72, R88.reuse, R104, R72 ;  /* 0x000000685848723c */ /* 0x041ff00000001848 */
[----:B------:R-:W-:Y:S08]  /*c160*/  HMMA.16816.F32 R68, R88, R100, R68 ;  /* 0x000000645844723c */ /* 0x000ff00000001844 */
[C---:B------:R-:W-:Y:S08]  /*c170*/  HMMA.16816.F32 R84, R92.reuse, R44, R84 ;  /* 0x0000002c5c54723c */ /* 0x040ff00000001854 */
[C---:B------:R-:W-:Y:S01]  /*c180*/  HMMA.16816.F32 R96, R92.reuse, R48, R60 ;  /* 0x000000305c60723c */ /* 0x040fe2000000183c */
[----:B------:R-:W-:Y:S07]  /*c190*/  LDSM.16.M88.4 R60, [R143+0x2080] ;  /* 0x002080008f3c783b */ /* 0x000fee0000000200 */
[----:B------:R-:W-:Y:S01]  /*c1a0*/  HMMA.16816.F32 R108, R92, R104, R76 ;  /* 0x000000685c6c723c */ /* 0x000fe2000000184c */
[----:B------:R-:W-:Y:S07]  /*c1b0*/  LDSM.16.M88.4 R76, [R143+0x4080] ;  /* 0x004080008f4c783b */ /* 0x000fee0000000200 */
[----:B------:R-:W-:Y:S01]  /*c1c0*/  HMMA.16816.F32 R52, R88, R44, R52 ;  /* 0x0000002c5834723c */ /* 0x000fe20000001834 */
[----:B------:R-:W-:Y:S07]  /*c1d0*/  LDSM.16.M88.4 R88, [R143+0x80] ;  /* 0x000080008f58783b */ /* 0x000fee0000000200 */
[----:B------:R-:W-:Y:S01]  /*c1e0*/  HMMA.16816.F32 R80, R92, R100, R80 ;  /* 0x000000645c50723c */ /* 0x000fe20000001850 */
[----:B------:R-:W0:Y:S07]  /*c1f0*/  LDSM.16.M88.4 R92, [R34+0xa080] ;  /* 0x00a08000225c783b */ /* 0x000e2e0000000200 */
[C---:B-1----:R-:W-:Y:S08]  /*c200*/  HMMA.16816.F32 R56, R36.reuse, R50, R56 ;  /* 0x000000322438723c */ /* 0x042ff00000001838 */
[C---:B------:R-:W-:Y:S08]  /*c210*/  HMMA.16816.F32 R72, R36.reuse, R106, R72 ;  /* 0x0000006a2448723c */ /* 0x040ff00000001848 */
[----:B------:R-:W-:Y:S08]  /*c220*/  HMMA.16816.F32 R68, R36, R102, R68 ;  /* 0x000000662444723c */ /* 0x000ff00000001844 */
[C---:B--2---:R-:W-:Y:S08]  /*c230*/  HMMA.16816.F32 R84, R40.reuse, R46, R84 ;  /* 0x0000002e2854723c */ /* 0x044ff00000001854 */
[C---:B------:R-:W-:Y:S08]  /*c240*/  HMMA.16816.F32 R96, R40.reuse, R50, R96 ;  /* 0x000000322860723c */ /* 0x040ff00000001860 */
[----:B------:R-:W-:Y:S08]  /*c250*/  HMMA.16816.F32 R108, R40, R106, R108 ;  /* 0x0000006a286c723c */ /* 0x000ff0000000186c */
[----:B------:R-:W-:Y:S01]  /*c260*/  HMMA.16816.F32 R52, R36, R46, R52 ;  /* 0x0000002e2434723c */ /* 0x000fe20000001834 */
[----:B------:R-:W-:Y:S07]  /*c270*/  LDSM.16.M88.4 R36, [R33+0xb080] ;  /* 0x00b080002124783b */ /* 0x000fee0000000200 */
[----:B------:R-:W-:Y:S01]  /*c280*/  HMMA.16816.F32 R80, R40, R102, R80 ;  /* 0x000000662850723c */ /* 0x000fe20000001850 */
[----:B------:R1:W2:Y:S04]  /*c290*/  LDSM.16.M88.4 R40, [R33+0xa080] ;  /* 0x00a080002128783b */ /* 0x0002a80000000200 */
[----:B-1----:R-:W1:Y:S03]  /*c2a0*/  S2R R33, SR_CTAID.X ;  /* 0x0000000000217919 */ /* 0x002e660000002500 */
[----:B0-----:R-:W-:Y:S01]  /*c2b0*/  HMMA.16816.F32 R56, R92, R60, R56 ;  /* 0x0000003c5c38723c */ /* 0x001fe20000001838 */
[----:B------:R-:W-:-:S07]  /*c2c0*/  UIADD3 UR4, UR4, 0x80, URZ ;  /* 0x0000008004047890 */ /* 0x000fce000fffe03f */
[C---:B------:R-:W-:Y:S08]  /*c2d0*/  HMMA.16816.F32 R72, R92.reuse, R76, R72 ;  /* 0x0000004c5c48723c */ /* 0x040ff00000001848 */
[----:B------:R-:W-:Y:S08]  /*c2e0*/  HMMA.16816.F32 R68, R92, R64, R68 ;  /* 0x000000405c44723c */ /* 0x000ff00000001844 */
[----:B------:R-:W-:Y:S01]  /*c2f0*/  HMMA.16816.F32 R84, R112, R88, R84 ;  /* 0x000000587054723c */ /* 0x000fe20000001854 */
[----:B-1----:R-:W-:-:S07]  /*c300*/  SHF.L.U32 R33, R33, 0x5, RZ ;  /* 0x0000000521217819 */ /* 0x002fce00000006ff */
[C---:B------:R-:W-:Y:S08]  /*c310*/  HMMA.16816.F32 R96, R112.reuse, R60, R96 ;  /* 0x0000003c7060723c */ /* 0x040ff00000001860 */
[----:B------:R-:W-:Y:S08]  /*c320*/  HMMA.16816.F32 R108, R112, R76, R108 ;  /* 0x0000004c706c723c */ /* 0x000ff0000000186c */
[----:B------:R-:W-:Y:S08]  /*c330*/  HMMA.16816.F32 R52, R92, R88, R52 ;  /* 0x000000585c34723c */ /* 0x000ff00000001834 */
[----:B------:R-:W-:Y:S01]  /*c340*/  HMMA.16816.F32 R112, R112, R64, R80 ;  /* 0x000000407070723c */ /* 0x000fe20000001850 */
[----:B------:R-:W-:-:S04]  /*c350*/  IADD3 R33, R33, 0x20, RZ ;  /* 0x0000002021217810 */ /* 0x000fc80007ffe0ff */
[----:B------:R-:W-:Y:S01]  /*c360*/  ISETP.LE.AND P1, PT, R33, UR4, PT ;  /* 0x0000000421007c0c */ /* 0x000fe2000bf23270 */
[----:B------:R-:W-:Y:S01]  /*c370*/  FFMA R120, R30, R120, R141 ;  /* 0x000000781e787223 */ /* 0x000fe2000000008d */
[----:B------:R-:W-:Y:S01]  /*c380*/  MOV R30, 0x80 ;  /* 0x00000080001e7802 */ /* 0x000fe20000000f00 */
[----:B--2---:R-:W-:Y:S01]  /*c390*/  HMMA.16816.F32 R56, R40, R62, R56 ;  /* 0x0000003e2838723c */ /* 0x004fe20000001838 */
[----:B------:R-:W-:Y:S01]  /*c3a0*/  FFMA R10, R6, R10, R32 ;  /* 0x0000000a060a7223 */ /* 0x000fe20000000020 */
[----:B------:R-:W-:Y:S01]  /*c3b0*/  MOV R6, R2 ;  /* 0x0000000200067202 */ /* 0x000fe20000000f00 */
[----:B------:R-:W-:Y:S01]  /*c3c0*/  FFMA R11, R8, R11, R7 ;  /* 0x0000000b080b7223 */ /* 0x000fe20000000007 */
[----:B------:R-:W-:Y:S01]  /*c3d0*/  MOV R8, R3 ;  /* 0x0000000300087202 */ /* 0x000fe20000000f00 */
[----:B------:R-:W-:-:S03]  /*c3e0*/  FFMA R29, R5, R29, R31 ;  /* 0x0000001d051d7223 */ /* 0x000fc6000000001f */
[----:B------:R-:W-:Y:S01]  /*c3f0*/  HMMA.16816.F32 R72, R40, R78, R72 ;  /* 0x0000004e2848723c */ /* 0x000fe20000001848 */
[C---:B------:R-:W-:Y:S02]  /*c400*/  IMAD R9, R30.reuse, c[0x0][0x1b4], R9 ;  /* 0x00006d001e097a24 */ /* 0x040fe400078e0209 */
[----:B------:R-:W-:-:S05]  /*c410*/  IMAD R27, R30, c[0x0][0x1a4], R27 ;  /* 0x000069001e1b7a24 */ /* 0x000fca00078e021b */
[----:B------:R-:W-:Y:S01]  /*c420*/  HMMA.16816.F32 R68, R40, R66, R68 ;  /* 0x000000422844723c */ /* 0x000fe20000001844 */
[----:B------:R-:W-:Y:S02]  /*c430*/  IMAD.MOV.U32 R45, RZ, RZ, R0 ;  /* 0x000000ffff2d7224 */ /* 0x000fe400078e0000 */
[----:B------:R-:W-:-:S05]  /*c440*/  IMAD.MOV.U32 R5, RZ, RZ, R4 ;  /* 0x000000ffff057224 */ /* 0x000fca00078e0004 */
[-C--:B------:R-:W-:Y:S08]  /*c450*/  HMMA.16816.F32 R80, R40, R90.reuse, R52 ;  /* 0x0000005a2850723c */ /* 0x080ff00000001834 */
[C---:B------:R-:W-:Y:S08]  /*c460*/  HMMA.16816.F32 R84, R36.reuse, R90, R84 ;  /* 0x0000005a2454723c */ /* 0x040ff00000001854 */
[C---:B------:R-:W-:Y:S08]  /*c470*/  HMMA.16816.F32 R60, R36.reuse, R62, R96 ;  /* 0x0000003e243c723c */ /* 0x040ff00000001860 */
[C---:B------:R-:W-:Y:S08]  /*c480*/  HMMA.16816.F32 R76, R36.reuse, R78, R108 ;  /* 0x0000004e244c723c */ /* 0x040ff0000000186c */
[----:B------:R-:W-:Y:S01]  /*c490*/  HMMA.16816.F32 R64, R36, R66, R112 ;  /* 0x000000422440723c */ /* 0x000fe20000001870 */
[----:B------:R-:W-:Y:S01]  /*c4a0*/  @P1 CALL.REL.NOINC `(.L_x_0) ;  /* 0x0000001000001944 */ /* 0x000fe20003c00000 */
[----:B------:R-:W-:Y:S06]  /*c4b0*/  BRA `(.L_x_1) ;  /* 0xffff989000007947 */ /* 0x000fec000383ffff */
.L_x_0:
[----:B------:R-:W0:Y:S01]  /*c4c0*/  S2R R7, SR_TID.X ;  /* 0x0000000000077919 */ /* 0x000e220000002100 */
[----:B------:R-:W-:Y:S01]  /*c4d0*/  MOV R109, c[0x0][0x1c8] ;  /* 0x00007200006d7a02 */ /* 0x000fe20000000f00 */
[----:B------:R-:W-:Y:S01]  /*c4e0*/  IMAD.MOV.U32 R125, RZ, RZ, R56 ;  /* 0x000000ffff7d7224 */ /* 0x000fe200078e0038 */
[----:B------:R-:W-:Y:S01]  /*c4f0*/  MOV R123, R57 ;  /* 0x00000039007b7202 */ /* 0x000fe20000000f00 */
[----:B------:R-:W1:Y:S01]  /*c500*/  S2R R126, SR_TID.X ;  /* 0x00000000007e7919 */ /* 0x000e620000002100 */
[----:B------:R-:W-:Y:S01]  /*c510*/  FMUL R56, R120, 8388608 ;  /* 0x4b00000078387820 */ /* 0x000fe20000400000 */
[----:B------:R-:W-:Y:S01]  /*c520*/  MOV R111, R69 ;  /* 0x00000045006f7202 */ /* 0x000fe20000000f00 */
[----:B------:R-:W-:Y:S01]  /*c530*/  IMAD.MOV.U32 R113, RZ, RZ, R68 ;  /* 0x000000ffff717224 */ /* 0x000fe200078e0044 */
[----:B------:R-:W2:Y:S01]  /*c540*/  S2R R31, SR_TID.X ;  /* 0x00000000001f7919 */ /* 0x000ea20000002100 */
[----:B------:R-:W-:Y:S01]  /*c550*/  MOV R115, R73 ;  /* 0x0000004900737202 */ /* 0x000fe20000000f00 */
[----:B------:R-:W-:Y:S01]  /*c560*/  IMAD.MOV.U32 R131, RZ, RZ, R81 ;  /* 0x000000ffff837224 */ /* 0x000fe200078e0051 */
[----:B------:R-:W-:Y:S01]  /*c570*/  MOV R73, R29 ;  /* 0x0000001d00497202 */ /* 0x000fe20000000f00 */
[----:B------:R-:W3:Y:S01]  /*c580*/  S2R R122, SR_CTAID.X ;  /* 0x00000000007a7919 */ /* 0x000ee20000002500 */
[----:B------:R-:W-:Y:S01]  /*c590*/  MOV R117, R72 ;  /* 0x0000004800757202 */ /* 0x000fe20000000f00 */
[----:B------:R-:W-:Y:S01]  /*c5a0*/  IMAD.MOV.U32 R119, RZ, RZ, R59 ;  /* 0x000000ffff777224 */ /* 0x000fe200078e003b */
[----:B------:R-:W-:Y:S01]  /*c5b0*/  FSETP.GEU.AND P5, PT, R73, 1.175494350822287508e-38, PT ;  /* 0x008000004900780b */ /* 0x000fe20003fae000 */
[----:B------:R-:W4:Y:S01]  /*c5c0*/  S2R R124, SR_CTAID.Y ;  /* 0x00000000007c7919 */ /* 0x000f220000002600 */
[----:B------:R-:W-:Y:S01]  /*c5d0*/  MOV R133, R80 ;  /* 0x0000005000857202 */ /* 0x000fe20000000f00 */
[----:B------:R-:W-:Y:S01]  /*c5e0*/  IMAD.MOV.U32 R116, RZ, RZ, R84 ;  /* 0x000000ffff747224 */ /* 0x000fe200078e0054 */
[----:B------:R-:W-:Y:S01]  /*c5f0*/  MOV R80, R63 ;  /* 0x0000003f00507202 */ /* 0x000fe20000000f00 */
[----:B------:R-:W-:Y:S01]  /*c600*/  IMAD.MOV.U32 R84, RZ, RZ, R76 ;  /* 0x000000ffff547224 */ /* 0x000fe200078e004c */
[----:B------:R-:W-:Y:S01]  /*c610*/  MOV R127, R83 ;  /* 0x00000053007f7202 */ /* 0x000fe20000000f00 */
[----:B------:R-:W-:Y:S01]  /*c620*/  BAR.SYNC.DEFER_BLOCKING 0x0 ;  /* 0x0000000000007b1d */ /* 0x000fe20000010000 */
[----:B------:R-:W-:-:S02]  /*c630*/  MOV R121, R58 ;  /* 0x0000003a00797202 */ /* 0x000fc40000000f00 */
[----:B0-----:R-:W-:Y:S02]  /*c640*/  SHF.R.U32.HI R30, RZ, 0x5, R7 ;  /* 0x00000005ff1e7819 */ /* 0x001fe40000011607 */
[----:B------:R-:W-:Y:S01]  /*c650*/  MOV R83, R70 ;  /* 0x0000004600537202 */ /* 0x000fe20000000f00 */
[----:B-1----:R-:W-:Y:S01]  /*c660*/  IMAD.SHL.U32 R8, R126, 0x200, RZ ;  /* 0x000002007e087824 */ /* 0x002fe200078e00ff */
[----:B------:R-:W-:Y:S02]  /*c670*/  SGXT.U32 R30, R30, 0x2 ;  /* 0x000000021e1e781a */ /* 0x000fe40000000000 */
[----:B------:R-:W-:Y:S02]  /*c680*/  SHF.L.U32 R5, R126, 0x2, RZ ;  /* 0x000000027e057819 */ /* 0x000fe400000006ff */
[C---:B--2---:R-:W-:Y:S01]  /*c690*/  LOP3.LUT R32, R31.reuse, 0x7f, RZ, 0xc0, !PT ;  /* 0x0000007f1f207812 */ /* 0x044fe200078ec0ff */
[----:B------:R-:W-:Y:S01]  /*c6a0*/  IMAD R30, R30, c[0x0][0x1c8], RZ ;  /* 0x000072001e1e7a24 */ /* 0x000fe200078e02ff */
[----:B------:R-:W-:Y:S01]  /*c6b0*/  LOP3.LUT R31, R31, 0x60, RZ, 0xc0, !PT ;  /* 0x000000601f1f7812 */ /* 0x000fe200078ec0ff */
[----:B---3--:R-:W-:Y:S01]  /*c6c0*/  IMAD.SHL.U32 R122, R122, 0x20, RZ ;  /* 0x000000207a7a7824 */ /* 0x008fe200078e00ff */
[----:B------:R-:W-:-:S02]  /*c6d0*/  LOP3.LUT R5, R5, 0x38, RZ, 0xc0, !PT ;  /* 0x0000003805057812 */ /* 0x000fc400078ec0ff */
[----:B------:R-:W-:Y:S01]  /*c6e0*/  LEA R14, R109, R30, 0x2 ;  /* 0x0000001e6d0e7211 */ /* 0x000fe200078e10ff */
[----:B----4-:R-:W-:Y:S01]  /*c6f0*/  IMAD R6, R124, c[0x0][0x1c0], RZ ;  /* 0x000070007c067a24 */ /* 0x010fe200078e02ff */
[----:B------:R-:W-:Y:S02]  /*c700*/  LEA R106, R31, R5, 0x4 ;  /* 0x000000051f6a7211 */ /* 0x000fe400078e20ff */
[----:B------:R-:W-:Y:S01]  /*c710*/  SHF.L.U32 R31, R7, 0x3, RZ ;  /* 0x00000003071f7819 */ /* 0x000fe200000006ff */
[----:B------:R-:W-:Y:S01]  /*c720*/  IMAD R15, R109, 0x4, R14 ;  /* 0x000000046d0f7824 */ /* 0x000fe200078e020e */
[----:B------:R-:W-:Y:S01]  /*c730*/  SHF.R.S32.HI R13, RZ, 0x4, R126 ;  /* 0x00000004ff0d7819 */ /* 0x000fe2000001147e */
[----:B------:R-:W-:Y:S01]  /*c740*/  IMAD.SHL.U32 R7, R126, 0x40, RZ ;  /* 0x000000407e077824 */ /* 0x000fe200078e00ff */
[----:B------:R-:W-:Y:S02]  /*c750*/  LOP3.LUT R5, R31, 0x180, RZ, 0xc0, !PT ;  /* 0x000001801f057812 */ /* 0x000fe400078ec0ff */
[----:B------:R-:W-:-:S02]  /*c760*/  LEA R16, R109, R15, 0x2 ;  /* 0x0000000f6d107211 */ /* 0x000fc400078e10ff */
[----:B------:R-:W-:Y:S02]  /*c770*/  SHF.L.U32 R9, R126, 0x4, RZ ;  /* 0x000000047e097819 */ /* 0x000fe400000006ff */
[----:B------:R-:W-:Y:S01]  /*c780*/  SHF.R.U32.HI R12, RZ, 0x1, R126 ;  /* 0x00000001ff0c7819 */ /* 0x000fe2000001167e */
[----:B------:R-:W-:Y:S01]  /*c790*/  IMAD R17, R109, 0x4, R16 ;  /* 0x000000046d117824 */ /* 0x000fe200078e0210 */
[----:B------:R-:W-:Y:S02]  /*c7a0*/  LOP3.LUT R25, R5, 0x48, R126, 0xf8, !PT ;  /* 0x0000004805197812 */ /* 0x000fe400078ef87e */
[----:B------:R-:W-:Y:S02]  /*c7b0*/  SGXT R5, R13, 0x1 ;  /* 0x000000010d05781a */ /* 0x000fe40000000200 */
[----:B------:R-:W-:Y:S02]  /*c7c0*/  LEA R18, R109, R17, 0x2 ;  /* 0x000000116d127211 */ /* 0x000fe400078e10ff */
[----:B------:R-:W-:-:S02]  /*c7d0*/  LOP3.LUT R9, R9, 0x70, RZ, 0xc0, !PT ;  /* 0x0000007009097812 */ /* 0x000fc400078ec0ff */
[C---:B------:R-:W-:Y:S02]  /*c7e0*/  LEA R19, R109.reuse, R18, 0x2 ;  /* 0x000000126d137211 */ /* 0x040fe400078e10ff */
[----:B------:R-:W-:Y:S02]  /*c7f0*/  LOP3.LUT R24, R12, 0xc, RZ, 0xc0, !PT ;  /* 0x0000000c0c187812 */ /* 0x000fe400078ec0ff */
[C---:B------:R-:W-:Y:S02]  /*c800*/  LEA R20, R109.reuse, R19, 0x2 ;  /* 0x000000136d147211 */ /* 0x040fe400078e10ff */
[----:B------:R-:W-:Y:S02]  /*c810*/  LOP3.LUT R122, R122, 0x1f, R126, 0xf8, !PT ;  /* 0x0000001f7a7a7812 */ /* 0x000fe400078ef87e */
[----:B------:R-:W-:Y:S02]  /*c820*/  LEA R21, R109, R20, 0x2 ;  /* 0x000000146d157211 */ /* 0x000fe400078e10ff */
[----:B------:R-:W-:Y:S01]  /*c830*/  LOP3.LUT R12, R5, 0x840, RZ, 0xc0, !PT ;  /* 0x00000840050c7812 */ /* 0x000fe200078ec0ff */
[----:B------:R-:W-:Y:S01]  /*c840*/  IMAD.IADD R5, R9, 0x1, R24 ;  /* 0x0000000109057824 */ /* 0x000fe200078e0218 */
[----:B------:R-:W-:-:S02]  /*c850*/  LEA R22, R109, R21, 0x2 ;  /* 0x000000156d167211 */ /* 0x000fc400078e10ff */
[----:B------:R-:W-:Y:S01]  /*c860*/  LOP3.LUT R28, R9, 0x1800, R8, 0xf8, !PT ;  /* 0x00001800091c7812 */ /* 0x000fe200078ef808 */
[----:B------:R-:W-:Y:S01]  /*c870*/  IMAD R8, R122, c[0x0][0x1c4], RZ ;  /* 0x000071007a087a24 */ /* 0x000fe200078e02ff */
[C---:B------:R-:W-:Y:S02]  /*c880*/  LEA R23, R109.reuse, R22, 0x2 ;  /* 0x000000166d177211 */ /* 0x040fe400078e10ff */
[----:B------:R-:W-:Y:S01]  /*c890*/  LOP3.LUT R13, R12, 0x40, R7, 0x78, !PT ;  /* 0x000000400c0d7812 */ /* 0x000fe200078e7807 */
[C---:B------:R-:W-:Y:S01]  /*c8a0*/  IMAD.SHL.U32 R12, R8.reuse, 0x2, RZ ;  /* 0x00000002080c7824 */ /* 0x040fe200078e00ff */
[C---:B------:R-:W-:Y:S01]  /*c8b0*/  LEA R24, R109.reuse, R23, 0x2 ;  /* 0x000000176d187211 */ /* 0x040fe200078e10ff */
[----:B------:R-:W-:Y:S01]  /*c8c0*/  IMAD.HI R9, R8, 0x2, RZ ;  /* 0x0000000208097827 */ /* 0x000fe200078e02ff */
[----:B------:R-:W-:Y:S02]  /*c8d0*/  LOP3.LUT R28, R28, R25, RZ, 0x3c, !PT ;  /* 0x000000191c1c7212 */ /* 0x000fe400078e3cff */
[----:B------:R-:W-:Y:S01]  /*c8e0*/  SHF.L.U32 R7, R6, 0x1, RZ ;  /* 0x0000000106077819 */ /* 0x000fe200000006ff */
[----:B------:R-:W-:Y:S01]  /*c8f0*/  IMAD R25, R109, 0x4, R24 ;  /* 0x000000046d197824 */ /* 0x000fe200078e0218 */
[----:B------:R-:W-:Y:S01]  /*c900*/  IADD3 R106, R106, R13, RZ ;  /* 0x0000000d6a6a7210 */ /* 0x000fe20007ffe0ff */
[----:B------:R-:W-:Y:S01]  /*c910*/  IMAD.HI R6, R6, 0x2, RZ ;  /* 0x0000000206067827 */ /* 0x000fe200078e02ff */
[----:B------:R-:W-:-:S02]  /*c920*/  IADD3 R110, P1, P2, R12, c[0x0][0x178], R7 ;  /* 0x00005e000c6e7a10 */ /* 0x000fc40007a3e007 */
[----:B------:R-:W-:Y:S02]  /*c930*/  LEA R26, R109, R25, 0x2 ;  /* 0x000000196d1a7211 */ /* 0x000fe400078e10ff */
[----:B------:R-:W-:Y:S02]  /*c940*/  IADD3.X R112, R9, c[0x0][0x17c], R6, P1, P2 ;  /* 0x00005f0009707a10 */ /* 0x000fe40000fe4406 */
[----:B------:R-:W-:Y:S02]  /*c950*/  LEA R8, P2, R14, R110, 0x1 ;  /* 0x0000006e0e087211 */ /* 0x000fe400078408ff */
[C---:B------:R-:W-:Y:S02]  /*c960*/  LEA R27, R109.reuse, R26, 0x2 ;  /* 0x0000001a6d1b7211 */ /* 0x040fe400078e10ff */
[----:B------:R-:W-:Y:S02]  /*c970*/  LEA R12, P1, R30, R110, 0x1 ;  /* 0x0000006e1e0c7211 */ /* 0x000fe400078208ff */
[----:B------:R-:W-:Y:S01]  /*c980*/  LEA.HI.X.SX32 R9, R14, R112, 0x1, P2 ;  /* 0x000000700e097211 */ /* 0x000fe200010f0eff */
[----:B------:R-:W-:Y:S01]  /*c990*/  IMAD R14, R109, 0x4, R27 ;  /* 0x000000046d0e7824 */ /* 0x000fe200078e021b */
[----:B------:R-:W-:-:S02]  /*c9a0*/  LEA R6, P3, R15, R110, 0x1 ;  /* 0x0000006e0f067211 */ /* 0x000fc400078608ff */
[----:B------:R-:W-:Y:S02]  /*c9b0*/  LEA.HI.X.SX32 R13, R30, R112, 0x1, P1 ;  /* 0x000000701e0d7211 */ /* 0x000fe400008f0eff */
[C---:B------:R-:W-:Y:S02]  /*c9c0*/  LEA R104, P1, R16.reuse, R110, 0x1 ;  /* 0x0000006e10687211 */ /* 0x040fe400078208ff */
[----:B------:R-:W-:Y:S02]  /*c9d0*/  LEA.HI.X.SX32 R7, R15, R112, 0x1, P3 ;  /* 0x000000700f077211 */ /* 0x000fe400018f0eff */
[----:B------:R-:W-:Y:S02]  /*c9e0*/  LEA R15, R109, R14, 0x2 ;  /* 0x0000000e6d0f7211 */ /* 0x000fe400078e10ff */
[----:B------:R-:W-:Y:S02]  /*c9f0*/  LEA.HI.X.SX32 R105, R16, R112, 0x1, P1 ;  /* 0x0000007010697211 */ /* 0x000fe400008f0eff */
[----:B------:R-:W-:-:S02]  /*ca00*/  LEA R102, P1, R17, R110, 0x1 ;  /* 0x0000006e11667211 */ /* 0x000fc400078208ff */
[----:B------:R-:W-:Y:S02]  /*ca10*/  LEA R16, R109, R15, 0x2 ;  /* 0x0000000f6d107211 */ /* 0x000fe400078e10ff */
[----:B------:R-:W-:Y:S02]  /*ca20*/  LEA.HI.X.SX32 R103, R17, R112, 0x1, P1 ;  /* 0x0000007011677211 */ /* 0x000fe400008f0eff */
[CC--:B------:R-:W-:Y:S01]  /*ca30*/  LEA R100, P2, R18.reuse, R110.reuse, 0x1 ;  /* 0x0000006e12647211 */ /* 0x0c0fe200078408ff */
[----:B------:R-:W-:Y:S01]  /*ca40*/  IMAD R17, R109, 0x4, R16 ;  /* 0x000000046d117824 */ /* 0x000fe200078e0210 */
[----:B------:R-:W-:Y:S02]  /*ca50*/  LEA R98, P3, R19, R110, 0x1 ;  /* 0x0000006e13627211 */ /* 0x000fe400078608ff */
[----:B------:R-:W-:Y:S02]  /*ca60*/  LEA.HI.X.SX32 R101, R18, R112, 0x1, P2 ;  /* 0x0000007012657211 */ /* 0x000fe400010f0eff */
[----:B------:R-:W-:-:S02]  /*ca70*/  LEA R18, R109, R17, 0x2 ;  /* 0x000000116d127211 */ /* 0x000fc400078e10ff */
[----:B------:R-:W-:Y:S02]  /*ca80*/  LEA.HI.X.SX32 R99, R19, R112, 0x1, P3 ;  /* 0x0000007013637211 */ /* 0x000fe400018f0eff */
[-C--:B------:R-:W-:Y:S02]  /*ca90*/  LEA R92, P3, R22, R110.reuse, 0x1 ;  /* 0x0000006e165c7211 */ /* 0x080fe400078608ff */
[----:B------:R-:W-:Y:S02]  /*caa0*/  LEA R96, P1, R20, R110, 0x1 ;  /* 0x0000006e14607211 */ /* 0x000fe400078208ff */
[C---:B------:R-:W-:Y:S02]  /*cab0*/  LEA R19, R109.reuse, R18, 0x2 ;  /* 0x000000126d137211 */ /* 0x040fe400078e10ff */
[-C--:B------:R-:W-:Y:S02]  /*cac0*/  LEA.HI.X.SX32 R93, R22, R112.reuse, 0x1, P3 ;  /* 0x00000070165d7211 */ /* 0x080fe400018f0eff */
[----:B------:R-:W-:Y:S01]  /*cad0*/  LEA.HI.X.SX32 R97, R20, R112, 0x1, P1 ;  /* 0x0000007014617211 */ /* 0x000fe200008f0eff */
[----:B------:R-:W-:Y:S01]  /*cae0*/  IMAD R20, R109, 0x4, R19 ;  /* 0x000000046d147824 */ /* 0x000fe200078e0213 */
[----:B------:R-:W-:-:S02]  /*caf0*/  LEA R54, P3, R25, R110, 0x1 ;  /* 0x0000006e19367211 */ /* 0x000fc400078608ff */
[----:B------:R-:W-:Y:S02]  /*cb00*/  LEA R94, P2, R21, R110, 0x1 ;  /* 0x0000006e155e7211 */ /* 0x000fe400078408ff */
[-C--:B------:R-:W-:Y:S02]  /*cb10*/  LEA.HI.X.SX32 R55, R25, R112.reuse, 0x1, P3 ;  /* 0x0000007019377211 */ /* 0x080fe400018f0eff */
[----:B------:R-:W-:Y:S02]  /*cb20*/  LEA.HI.X.SX32 R95, R21, R112, 0x1, P2 ;  /* 0x00000070155f7211 */ /* 0x000fe400010f0eff */
[-C--:B------:R-:W-:Y:S02]  /*cb30*/  LEA R90, P1, R23, R110.reuse, 0x1 ;  /* 0x0000006e175a7211 */ /* 0x080fe400078208ff */
[----:B------:R-:W-:Y:S02]  /*cb40*/  LEA R50, P3, R14, R110, 0x1 ;  /* 0x0000006e0e327211 */ /* 0x000fe400078608ff */
[----:B------:R-:W-:-:S02]  /*cb50*/  LEA R21, R109, R20, 0x2 ;  /* 0x000000146d157211 */ /* 0x000fc400078e10ff */
[-C--:B------:R-:W-:Y:S02]  /*cb60*/  LEA.HI.X.SX32 R91, R23, R112.reuse, 0x1, P1 ;  /* 0x00000070175b7211 */ /* 0x080fe400008f0eff */
[----:B------:R-:W-:Y:S02]  /*cb70*/  LEA.HI.X.SX32 R51, R14, R112, 0x1, P3 ;  /* 0x000000700e337211 */ /* 0x000fe400018f0eff */
[-C--:B------:R-:W-:Y:S02]  /*cb80*/  LEA R48, P1, R26, R110.reuse, 0x1 ;  /* 0x0000006e1a307211 */ /* 0x080fe400078208ff */
[C---:B------:R-:W-:Y:S02]  /*cb90*/  LEA R14, R109.reuse, R21, 0x2 ;  /* 0x000000156d0e7211 */ /* 0x040fe400078e10ff */
[----:B------:R-:W-:Y:S02]  /*cba0*/  LEA R88, P2, R24, R110, 0x1 ;  /* 0x0000006e18587211 */ /* 0x000fe400078408ff */
[----:B------:R-:W-:Y:S01]  /*cbb0*/  LEA.HI.X.SX32 R49, R26, R112, 0x1, P1 ;  /* 0x000000701a317211 */ /* 0x000fe200008f0eff */
[----:B------:R-:W-:Y:S01]  /*cbc0*/  IMAD R22, R109, 0x4, R14 ;  /* 0x000000046d167824 */ /* 0x000fe200078e020e */
[----:B------:R-:W-:-:S02]  /*cbd0*/  LEA R44, P1, R15, R110, 0x1 ;  /* 0x0000006e0f2c7211 */ /* 0x000fc400078208ff */
[----:B------:R-:W-:Y:S02]  /*cbe0*/  LEA.HI.X.SX32 R89, R24, R112, 0x1, P2 ;  /* 0x0000007018597211 */ /* 0x000fe400010f0eff */
[----:B------:R-:W-:Y:S02]  /*cbf0*/  LEA R52, P2, R27, R110, 0x1 ;  /* 0x0000006e1b347211 */ /* 0x000fe400078408ff */
[----:B------:R-:W-:Y:S02]  /*cc00*/  LEA.HI.X.SX32 R45, R15, R112, 0x1, P1 ;  /* 0x000000700f2d7211 */ /* 0x000fe400008f0eff */
[----:B------:R-:W-:Y:S02]  /*cc10*/  LEA R15, R109, R22, 0x2 ;  /* 0x000000166d0f7211 */ /* 0x000fe400078e10ff */
[----:B------:R-:W-:Y:S02]  /*cc20*/  ISETP.GE.U32.AND P0, PT, R32, 0x20, PT ;  /* 0x000000202000780c */ /* 0x000fe40003f06070 */
[----:B------:R-:W-:-:S02]  /*cc30*/  LEA.HI.X.SX32 R53, R27, R112, 0x1, P2 ;  /* 0x000000701b357211 */ /* 0x000fc400010f0eff */
[-C--:B------:R-:W-:Y:S02]  /*cc40*/  LEA R40, P2, R16, R110.reuse, 0x1 ;  /* 0x0000006e10287211 */ /* 0x080fe400078408ff */
[-C--:B------:R-:W-:Y:S02]  /*cc50*/  LEA R32, P1, R18, R110.reuse, 0x1 ;  /* 0x0000006e12207211 */ /* 0x080fe400078208ff */
[----:B------:R-:W-:Y:S02]  /*cc60*/  LEA R23, R109, R15, 0x2 ;  /* 0x0000000f6d177211 */ /* 0x000fe400078e10ff */
[----:B------:R-:W-:Y:S02]  /*cc70*/  LEA R36, P3, R17, R110, 0x1 ;  /* 0x0000006e11247211 */ /* 0x000fe400078608ff */
[-C--:B------:R-:W-:Y:S02]  /*cc80*/  LEA.HI.X.SX32 R41, R16, R112.reuse, 0x1, P2 ;  /* 0x0000007010297211 */ /* 0x080fe400010f0eff */
        /* <DEDUP_REMOVED lines=10> */
[-C--:B------:R-:W-:Y:S02]  /*cd30*/  LEA R16, P2, R14, R110.reuse, 0x1 ;  /* 0x0000006e0e107211 */ /* 0x080fe400078408ff */
[----:B------:R-:W-:Y:S01]  /*cd40*/  LEA R20, P1, R21, R110, 0x1 ;  /* 0x0000006e15147211 */ /* 0x000fe200078208ff */
[----:B------:R-:W-:Y:S01]  /*cd50*/  IMAD R108, R109, 0x4, R107 ;  /* 0x000000046d6c7824 */ /* 0x000fe200078e026b */
[-C--:B------:R-:W-:Y:S02]  /*cd60*/  LEA.HI.X.SX32 R47, R22, R112.reuse, 0x1, P3 ;  /* 0x00000070162f7211 */ /* 0x080fe400018f0eff */
[----:B------:R-:W-:Y:S02]  /*cd70*/  LEA.HI.X.SX32 R17, R14, R112, 0x1, P2 ;  /* 0x000000700e117211 */ /* 0x000fe400010f0eff */
[----:B------:R-:W-:-:S02]  /*cd80*/  LEA R34, P3, R18, R110, 0x1 ;  /* 0x0000006e12227211 */ /* 0x000fc400078608ff */
[----:B------:R-:W-:Y:S02]  /*cd90*/  LEA R38, P2, R23, R110, 0x1 ;  /* 0x0000006e17267211 */ /* 0x000fe400078408ff */
[----:B------:R-:W-:Y:S02]  /*cda0*/  LEA.HI.X.SX32 R21, R21, R112, 0x1, P1 ;  /* 0x0000007015157211 */ /* 0x000fe400008f0eff */
[----:B------:R-:W-:Y:S02]  /*cdb0*/  LEA R42, P1, R15, R110, 0x1 ;  /* 0x0000006e0f2a7211 */ /* 0x000fe400078208ff */
[-C--:B------:R-:W-:Y:S02]  /*cdc0*/  LEA.HI.X.SX32 R35, R18, R112.reuse, 0x1, P3 ;  /* 0x0000007012237211 */ /* 0x080fe400018f0eff */
[----:B------:R-:W-:Y:S02]  /*cdd0*/  LEA.HI.X.SX32 R39, R23, R112, 0x1, P2 ;  /* 0x0000007017277211 */ /* 0x000fe400010f0eff */
[----:B------:R-:W-:-:S02]  /*cde0*/  LEA R14, P3, R108, R110, 0x1 ;  /* 0x0000006e6c0e7211 */ /* 0x000fc400078608ff */
[----:B------:R-:W-:Y:S02]  /*cdf0*/  LEA R22, P2, R107, R110, 0x1 ;  /* 0x0000006e6b167211 */ /* 0x000fe400078408ff */
[----:B------:R-:W-:Y:S02]  /*ce00*/  LEA.HI.X.SX32 R43, R15, R112, 0x1, P1 ;  /* 0x000000700f2b7211 */ /* 0x000fe400008f0eff */
[----:B------:R-:W-:Y:S02]  /*ce10*/  LEA R109, R109, R108, 0x2 ;  /* 0x0000006c6d6d7211 */ /* 0x000fe400078e10ff */
[-C--:B------:R-:W-:Y:S02]  /*ce20*/  LEA.HI.X.SX32 R15, R108, R112.reuse, 0x1, P3 ;  /* 0x000000706c0f7211 */ /* 0x080fe400018f0eff */
[----:B------:R-:W-:Y:S02]  /*ce30*/  LEA.HI.X.SX32 R23, R107, R112, 0x1, P2 ;  /* 0x000000706b177211 */ /* 0x000fe400010f0eff */
[----:B------:R-:W-:-:S02]  /*ce40*/  MOV R108, R10 ;  /* 0x0000000a006c7202 */ /* 0x000fc40000000f00 */
[----:B------:R-:W-:Y:S02]  /*ce50*/  FSETP.GEU.AND P2, PT, R120, 1.175494350822287508e-38, PT ;  /* 0x008000007800780b */ /* 0x000fe40003f4e000 */
[-C--:B------:R-:W-:Y:S01]  /*ce60*/  LEA R30, P1, R19, R110.reuse, 0x1 ;  /* 0x0000006e131e7211 */ /* 0x080fe200078208ff */
[----:B------:R-:W-:Y:S01]  /*ce70*/  FMUL R57, R108, 8388608 ;  /* 0x4b0000006c397820 */ /* 0x000fe20000400000 */
[----:B------:R-:W-:Y:S01]  /*ce80*/  LEA R18, P4, R109, R110, 0x1 ;  /* 0x0000006e6d127211 */ /* 0x000fe200078808ff */
[----:B------:R-:W-:Y:S01]  /*ce90*/  IMAD.MOV.U32 R110, RZ, RZ, R61 ;  /* 0x000000ffff6e7224 */ /* 0x000fe200078e003d */
[----:B------:R-:W-:Y:S02]  /*cea0*/  FSEL R10, R56, R120, !P2 ;  /* 0x00000078380a7208 */ /* 0x000fe40005000000 */
[----:B------:R-:W-:Y:S02]  /*ceb0*/  LEA.HI.X.SX32 R31, R19, R112, 0x1, P1 ;  /* 0x00000070131f7211 */ /* 0x000fe400008f0eff */
[----:B------:R-:W-:-:S02]  /*cec0*/  FSETP.GEU.AND P3, PT, R108, 1.175494350822287508e-38, PT ;  /* 0x008000006c00780b */ /* 0x000fc40003f6e000 */
[----:B------:R-:W-:Y:S01]  /*ced0*/  LEA.HI.X.SX32 R19, R109, R112, 0x1, P4 ;  /* 0x000000706d137211 */ /* 0x000fe200020f0eff */
[----:B------:R-:W-:Y:S01]  /*cee0*/  IMAD.MOV.U32 R109, RZ, RZ, R74 ;  /* 0x000000ffff6d7224 */ /* 0x000fe200078e004a */
[----:B------:R-:W-:Y:S01]  /*cef0*/  IADD3 R56, R10, -0x3f3504f3, RZ ;  /* 0xc0cafb0d0a387810 */ /* 0x000fe20007ffe0ff */
[----:B------:R-:W-:Y:S01]  /*cf00*/  IMAD.MOV.U32 R74, RZ, RZ, R11 ;  /* 0x000000ffff4a7224 */ /* 0x000fe200078e000b */
[----:B------:R-:W-:Y:S02]  /*cf10*/  FSEL R11, R57, R108, !P3 ;  /* 0x0000006c390b7208 */ /* 0x000fe40005800000 */
[----:B------:R-:W-:Y:S01]  /*cf20*/  LOP3.LUT R69, R56, 0xff800000, RZ, 0xc0, !PT ;  /* 0xff80000038457812 */ /* 0x000fe200078ec0ff */
[C---:B------:R-:W-:Y:S01]  /*cf30*/  FMUL R57, R74.reuse, 8388608 ;  /* 0x4b0000004a397820 */ /* 0x040fe20000400000 */
[----:B------:R-:W-:Y:S02]  /*cf40*/  IADD3 R56, R11, -0x3f3504f3, RZ ;  /* 0xc0cafb0d0b387810 */ /* 0x000fe40007ffe0ff */
[----:B------:R-:W-:Y:S01]  /*cf50*/  FSETP.GEU.AND P4, PT, R74, 1.175494350822287508e-38, PT ;  /* 0x008000004a00780b */ /* 0x000fe20003f8e000 */
[----:B------:R-:W0:Y:S01]  /*cf60*/  I2F R58, R69 ;  /* 0x00000045003a7306 */ /* 0x000e220000201400 */
[----:B------:R-:W-:Y:S01]  /*cf70*/  LOP3.LUT R68, R56, 0xff800000, RZ, 0xc0, !PT ;  /* 0xff80000038447812 */ /* 0x000fe200078ec0ff */
[----:B------:R-:W-:Y:S01]  /*cf80*/  FMUL R56, R73, 8388608 ;  /* 0x4b00000049387820 */ /* 0x000fe20000400000 */
[----:B------:R-:W-:-:S02]  /*cf90*/  FSEL R29, R57, R74, !P4 ;  /* 0x0000004a391d7208 */ /* 0x000fc40006000000 */
[----:B------:R-:W-:Y:S02]  /*cfa0*/  FSETP.GT.AND P1, PT, |R73|, 8.50705917302346158658e+37, PT ;  /* 0x7e8000004900780b */ /* 0x000fe40003f24200 */
[----:B------:R-:W-:Y:S01]  /*cfb0*/  IADD3 R57, R29, -0x3f3504f3, RZ ;  /* 0xc0cafb0d1d397810 */ /* 0x000fe20007ffe0ff */
[----:B------:R-:W1:Y:S01]  /*cfc0*/  I2F R70, R68 ;  /* 0x0000004400467306 */ /* 0x000e620000201400 */
[----:B------:R-:W-:Y:S02]  /*cfd0*/  FSEL R56, R56, R73, !P5 ;  /* 0x0000004938387208 */ /* 0x000fe40006800000 */
[----:B------:R-:W-:Y:S02]  /*cfe0*/  LOP3.LUT R72, R57, 0xff800000, RZ, 0xc0, !PT ;  /* 0xff80000039487812 */ /* 0x000fe400078ec0ff */
[----:B------:R-:W-:Y:S02]  /*cff0*/  IADD3 R57, R56, -0x3f3504f3, RZ ;  /* 0xc0cafb0d38397810 */ /* 0x000fe40007ffe0ff */
[----:B------:R-:W-:-:S02]  /*d000*/  MOV R81, R71 ;  /* 0x0000004700517202 */ /* 0x000fc40000000f00 */
[----:B------:R-:W-:Y:S01]  /*d010*/  LOP3.LUT R63, R57, 0xff800000, RZ, 0xc0, !PT ;  /* 0xff800000393f7812 */ /* 0x000fe200078ec0ff */
[----:B------:R-:W2:Y:S01]  /*d020*/  I2F R71, R72 ;  /* 0x0000004800477306 */ /* 0x000ea20000201400 */
[----:B------:R-:W-:Y:S01]  /*d030*/  MOV R114, R86 ;  /* 0x0000005600727202 */ /* 0x000fe20000000f00 */
[----:B------:R-:W-:Y:S01]  /*d040*/  @P1 FMUL R79, R79, 0.25 ;  /* 0x3e8000004f4f1820 */ /* 0x000fe20000400000 */
[----:B------:R-:W-:Y:S01]  /*d050*/  MOV R86, R62 ;  /* 0x0000003e00567202 */ /* 0x000fe20000000f00 */
[----:B------:R-:W-:Y:S01]  /*d060*/  @P1 FMUL R80, R80, 0.25 ;  /* 0x3e80000050501820 */ /* 0x000fe20000400000 */
[----:B------:R-:W-:Y:S01]  /*d070*/  FSEL R57, RZ, -23, P2 ;  /* 0xc1b80000ff397808 */ /* 0x000fe20001000000 */
[----:B------:R-:W-:Y:S01]  /*d080*/  @P1 FMUL R67, R67, 0.25 ;  /* 0x3e80000043431820 */ /* 0x000fe20000400000 */
[C---:B------:R-:W-:Y:S01]  /*d090*/  FSETP.GEU.AND P2, PT, |R73|.reuse, 1.175494350822287508e-38, PT ;  /* 0x008000004900780b */ /* 0x040fe20003f4e200 */
[----:B------:R-:W3:Y:S01]  /*d0a0*/  I2F R62, R63 ;  /* 0x0000003f003e7306 */ /* 0x000ee20000201400 */
[----:B------:R-:W-:Y:S01]  /*d0b0*/  MOV R112, R60 ;  /* 0x0000003c00707202 */ /* 0x000fe20000000f00 */
[----:B------:R-:W-:Y:S01]  /*d0c0*/  @P1 FMUL R73, R73, 0.25 ;  /* 0x3e80000049491820 */ /* 0x000fe20000400000 */
[----:B------:R-:W-:Y:S01]  /*d0d0*/  FSEL R59, RZ, -23, P3 ;  /* 0xc1b80000ff3b7808 */ /* 0x000fe20001800000 */
[----:B0-----:R-:W-:Y:S01]  /*d0e0*/  FFMA.FTZ R57, R58, 1.1920928955078125e-07, R57 ;  /* 0x340000003a397823 */ /* 0x001fe20000010039 */
[----:B------:R-:W-:Y:S01]  /*d0f0*/  FSEL R60, RZ, -23, P4 ;  /* 0xc1b80000ff3c7808 */ /* 0x000fe20002000000 */
[----:B------:R-:W-:Y:S01]  /*d100*/  @P1 FMUL R66, R66, 0.25 ;  /* 0x3e80000042421820 */ /* 0x000fe20000400000 */
[----:B------:R-:W-:Y:S01]  /*d110*/  FSEL R61, RZ, -23, P5 ;  /* 0xc1b80000ff3d7808 */ /* 0x000fe20002800000 */
[----:B-1----:R-:W-:Y:S01]  /*d120*/  FFMA.FTZ R58, R70, 1.1920928955078125e-07, R59 ;  /* 0x34000000463a7823 */ /* 0x002fe2000001003b */
[C---:B------:R-:W-:Y:S01]  /*d130*/  FSETP.GT.AND P3, PT, |R74|.reuse, 8.50705917302346158658e+37, PT ;  /* 0x7e8000004a00780b */ /* 0x040fe20003f64200 */
[----:B--2---:R-:W-:Y:S01]  /*d140*/  FFMA.FTZ R59, R71, 1.1920928955078125e-07, R60 ;  /* 0x34000000473b7823 */ /* 0x004fe2000001003c */
[----:B------:R-:W-:Y:S01]  /*d150*/  FSETP.GEU.AND P4, PT, |R74|, 1.175494350822287508e-38, PT ;  /* 0x008000004a00780b */ /* 0x000fe20003f8e200 */
[----:B------:R-:W-:Y:S01]  /*d160*/  @!P2 FMUL R73, R73, 16777216 ;  /* 0x4b8000004949a820 */ /* 0x000fe20000400000 */
[----:B------:R-:W-:Y:S01]  /*d170*/  MOV R76, R78 ;  /* 0x0000004e004c7202 */ /* 0x000fe20000000f00 */
[----:B------:R-:W-:Y:S01]  /*d180*/  @P1 FMUL R86, R86, 0.25 ;  /* 0x3e80000056561820 */ /* 0x000fe20000400000 */
[----:B------:R-:W-:Y:S01]  /*d190*/  MOV R129, R82 ;  /* 0x0000005200817202 */ /* 0x000fe20000000f00 */
[----:B---3--:R-:W-:Y:S01]  /*d1a0*/  FFMA.FTZ R60, R62, 1.1920928955078125e-07, R61 ;  /* 0x340000003e3c7823 */ /* 0x008fe2000001003d */
[----:B------:R-:W-:Y:S01]  /*d1b0*/  MOV R82, R64 ;  /* 0x0000004000527202 */ /* 0x000fe20000000f00 */
[----:B------:R-:W0:Y:S01]  /*d1c0*/  MUFU.RCP R61, R73 ;  /* 0x00000049003d7308 */ /* 0x000e220000001000 */
[----:B------:R-:W-:Y:S01]  /*d1d0*/  @P1 FMUL R76, R76, 0.25 ;  /* 0x3e8000004c4c1820 */ /* 0x000fe20000400000 */
[----:B------:R-:W-:Y:S01]  /*d1e0*/  MOV R107, R75 ;  /* 0x0000004b006b7202 */ /* 0x000fe20000000f00 */
[----:B------:R-:W-:Y:S01]  /*d1f0*/  @P1 FMUL R87, R87, 0.25 ;  /* 0x3e80000057571820 */ /* 0x000fe20000400000 */
[----:B------:R-:W-:Y:S01]  /*d200*/  FSETP.GEU.AND P5, PT, |R108|, 1.175494350822287508e-38, PT ;  /* 0x008000006c00780b */ /* 0x000fe20003fae200 */
[----:B------:R-:W-:Y:S01]  /*d210*/  @P1 FMUL R114, R114, 0.25 ;  /* 0x3e80000072721820 */ /* 0x000fe20000400000 */
[----:B------:R-:W-:Y:S01]  /*d220*/  FSETP.GT.AND P1, PT, |R108|, 8.50705917302346158658e+37, PT ;  /* 0x7e8000006c00780b */ /* 0x000fe20003f24200 */
[----:B------:R-:W-:Y:S01]  /*d230*/  @P3 FMUL R74, R74, 0.25 ;  /* 0x3e8000004a4a3820 */ /* 0x000fe20000400000 */
[----:B------:R-:W-:Y:S01]  /*d240*/  IADD3 R69, R10, -R69, RZ ;  /* 0x800000450a457210 */ /* 0x000fe20007ffe0ff */
[----:B------:R-:W-:Y:S01]  /*d250*/  @!P2 FMUL R79, R79, 16777216 ;  /* 0x4b8000004f4fa820 */ /* 0x000fe20000400000 */
[----:B------:R-:W-:Y:S01]  /*d260*/  IADD3 R72, R29, -R72, RZ ;  /* 0x800000481d487210 */ /* 0x000fe20007ffe0ff */
[----:B------:R-:W-:Y:S01]  /*d270*/  @!P2 FMUL R76, R76, 16777216 ;  /* 0x4b8000004c4ca820 */ /* 0x000fe20000400000 */
[----:B------:R-:W-:Y:S01]  /*d280*/  IADD3 R63, R56, -R63, RZ ;  /* 0x8000003f383f7210 */ /* 0x000fe20007ffe0ff */
[----:B------:R-:W-:Y:S01]  /*d290*/  @!P2 FMUL R80, R80, 16777216 ;  /* 0x4b8000005050a820 */ /* 0x000fe20000400000 */
[----:B------:R-:W-:Y:S01]  /*d2a0*/  LOP3.LUT R126, R126, 0x1c, RZ, 0xc0, !PT ;  /* 0x0000001c7e7e7812 */ /* 0x000fe200078ec0ff */
[----:B------:R-:W-:-:S02]  /*d2b0*/  IMAD.MOV.U32 R78, RZ, RZ, R65 ;  /* 0x000000ffff4e7224 */ /* 0x000fc400078e0041 */
[----:B------:R-:W-:Y:S02]  /*d2c0*/  @!P2 FMUL R67, R67, 16777216 ;  /* 0x4b8000004343a820 */ /* 0x000fe40000400000 */
[----:B------:R-:W-:Y:S02]  /*d2d0*/  @!P2 FMUL R66, R66, 16777216 ;  /* 0x4b8000004242a820 */ /* 0x000fe40000400000 */
[----:B------:R-:W-:Y:S02]  /*d2e0*/  @!P2 FMUL R86, R86, 16777216 ;  /* 0x4b8000005656a820 */ /* 0x000fe40000400000 */
[----:B------:R-:W-:Y:S02]  /*d2f0*/  @!P2 FMUL R87, R87, 16777216 ;  /* 0x4b8000005757a820 */ /* 0x000fe40000400000 */
[----:B------:R-:W-:Y:S01]  /*d300*/  @!P2 FMUL R114, R114, 16777216 ;  /* 0x4b8000007272a820 */ /* 0x000fe20000400000 */
[----:B------:R-:W-:Y:S01]  /*d310*/  FSETP.GT.AND P2, PT, |R120|, 8.50705917302346158658e+37, PT ;  /* 0x7e8000007800780b */ /* 0x000fe20003f44200 */
[----:B------:R-:W-:-:S02]  /*d320*/  @!P4 FMUL R74, R74, 16777216 ;  /* 0x4b8000004a4ac820 */ /* 0x000fc40000400000 */
[C---:B0-----:R-:W-:Y:S02]  /*d330*/  FMUL R71, R61.reuse, R79 ;  /* 0x0000004f3d477220 */ /* 0x041fe40000400000 */
[C---:B------:R-:W-:Y:S02]  /*d340*/  FMUL R70, R61.reuse, R76 ;  /* 0x0000004c3d467220 */ /* 0x040fe40000400000 */
[C---:B------:R-:W-:Y:S02]  /*d350*/  FMUL R75, R61.reuse, R80 ;  /* 0x000000503d4b7220 */ /* 0x040fe40000400000 */
[C---:B------:R-:W-:Y:S02]  /*d360*/  FMUL R64, R61.reuse, R67 ;  /* 0x000000433d407220 */ /* 0x040fe40000400000 */
[C---:B------:R-:W-:Y:S02]  /*d370*/  FMUL R65, R61.reuse, R66 ;  /* 0x000000423d417220 */ /* 0x040fe40000400000 */
[C---:B------:R-:W-:Y:S01]  /*d380*/  FMUL R76, R61.reuse, R86 ;  /* 0x000000563d4c7220 */ /* 0x040fe20000400000 */
[----:B------:R-:W-:Y:S01]  /*d390*/  F2FP.PACK_AB R71, R64, R71 ;  /* 0x000000474047723e */ /* 0x000fe200000000ff */
[----:B------:R-:W-:-:S02]  /*d3a0*/  FMUL R80, R61, R87 ;  /* 0x000000573d507220 */ /* 0x000fc40000400000 */
[----:B------:R-:W-:Y:S02]  /*d3b0*/  FMUL R79, R61, R114 ;  /* 0x000000723d4f7220 */ /* 0x000fe40000400000 */
[----:B------:R-:W-:Y:S01]  /*d3c0*/  @P3 FMUL R78, R78, 0.25 ;  /* 0x3e8000004e4e3820 */ /* 0x000fe20000400000 */
[----:B------:R-:W0:Y:S01]  /*d3d0*/  MUFU.RCP R61, R74 ;  /* 0x0000004a003d7308 */ /* 0x000e220000001000 */
[----:B------:R-:W-:Y:S01]  /*d3e0*/  @P3 FMUL R82, R82, 0.25 ;  /* 0x3e80000052523820 */ /* 0x000fe20000400000 */
[----:B------:R-:W-:Y:S01]  /*d3f0*/  F2FP.PACK_AB R76, R76, R79 ;  /* 0x0000004f4c4c723e */ /* 0x000fe200000000ff */
[----:B------:R-:W-:Y:S02]  /*d400*/  @P3 FMUL R77, R77, 0.25 ;  /* 0x3e8000004d4d3820 */ /* 0x000fe40000400000 */
[----:B------:R-:W-:Y:S02]  /*d410*/  @P3 FMUL R84, R84, 0.25 ;  /* 0x3e80000054543820 */ /* 0x000fe40000400000 */
[----:B------:R-:W-:-:S02]  /*d420*/  @P3 FMUL R110, R110, 0.25 ;  /* 0x3e8000006e6e3820 */ /* 0x000fc40000400000 */
[----:B------:R-:W-:Y:S02]  /*d430*/  @P3 FMUL R112, R112, 0.25 ;  /* 0x3e80000070703820 */ /* 0x000fe40000400000 */
[----:B------:R-:W-:Y:S02]  /*d440*/  @P3 FMUL R85, R85, 0.25 ;  /* 0x3e80000055553820 */ /* 0x000fe40000400000 */
[----:B------:R-:W-:Y:S01]  /*d450*/  @P3 FMUL R116, R116, 0.25 ;  /* 0x3e80000074743820 */ /* 0x000fe20000400000 */
[C---:B------:R-:W-:Y:S01]  /*d460*/  FSETP.GEU.AND P3, PT, |R120|.reuse, 1.175494350822287508e-38, PT ;  /* 0x008000007800780b */ /* 0x040fe20003f6e200 */
[----:B------:R-:W-:Y:S02]  /*d470*/  @P2 FMUL R120, R120, 0.25 ;  /* 0x3e80000078782820 */ /* 0x000fe40000400000 */
[----:B------:R-:W-:Y:S02]  /*d480*/  @P1 FMUL R108, R108, 0.25 ;  /* 0x3e8000006c6c1820 */ /* 0x000fe40000400000 */
[----:B------:R-:W-:-:S02]  /*d490*/  @!P4 FMUL R84, R84, 16777216 ;  /* 0x4b8000005454c820 */ /* 0x000fc40000400000 */
[----:B------:R-:W-:Y:S02]  /*d4a0*/  @!P5 FMUL R108, R108, 16777216 ;  /* 0x4b8000006c6cd820 */ /* 0x000fe40000400000 */
[----:B0-----:R-:W-:Y:S02]  /*d4b0*/  FMUL R74, R61, R84 ;  /* 0x000000543d4a7220 */ /* 0x001fe40000400000 */
[----:B------:R-:W-:Y:S01]  /*d4c0*/  MUFU.RCP R62, R108 ;  /* 0x0000006c003e7308 */ /* 0x000fe20000001000 */
[----:B------:R-:W-:Y:S02]  /*d4d0*/  @P2 FMUL R111, R111, 0.25 ;  /* 0x3e8000006f6f2820 */ /* 0x000fe40000400000 */
[----:B------:R-:W-:Y:S02]  /*d4e0*/  @!P3 FMUL R120, R120, 16777216 ;  /* 0x4b8000007878b820 */ /* 0x000fe40000400000 */
[----:B------:R-:W-:Y:S02]  /*d4f0*/  @P2 FMUL R113, R113, 0.25 ;  /* 0x3e80000071712820 */ /* 0x000fe40000400000 */
[----:B------:R-:W-:Y:S01]  /*d500*/  @P2 FMUL R117, R117, 0.25 ;  /* 0x3e80000075752820 */ /* 0x000fe20000400000 */
[----:B------:R-:W0:Y:S01]  /*d510*/  MUFU.RCP R84, R120 ;  /* 0x0000007800547308 */ /* 0x000e220000001000 */
[----:B------:R-:W-:-:S02]  /*d520*/  @P1 FMUL R83, R83, 0.25 ;  /* 0x3e80000053531820 */ /* 0x000fc40000400000 */
[----:B------:R-:W-:Y:S02]  /*d530*/  @P1 FMUL R109, R109, 0.25 ;  /* 0x3e8000006d6d1820 */ /* 0x000fe40000400000 */
[----:B------:R-:W-:Y:S02]  /*d540*/  @P2 FMUL R115, R115, 0.25 ;  /* 0x3e80000073732820 */ /* 0x000fe40000400000 */
[----:B------:R-:W-:Y:S02]  /*d550*/  @P2 FMUL R123, R123, 0.25 ;  /* 0x3e8000007b7b2820 */ /* 0x000fe40000400000 */
[----:B------:R-:W-:Y:S02]  /*d560*/  @P2 FMUL R125, R125, 0.25 ;  /* 0x3e8000007d7d2820 */ /* 0x000fe40000400000 */
[----:B------:R-:W-:Y:S02]  /*d570*/  @P2 FMUL R133, R133, 0.25 ;  /* 0x3e80000085852820 */ /* 0x000fe40000400000 */
[----:B------:R-:W-:-:S02]  /*d580*/  @!P4 FMUL R82, R82, 16777216 ;  /* 0x4b8000005252c820 */ /* 0x000fc40000400000 */
[----:B------:R-:W-:Y:S02]  /*d590*/  @P1 FMUL R107, R107, 0.25 ;  /* 0x3e8000006b6b1820 */ /* 0x000fe40000400000 */
[----:B------:R-:W-:Y:S01]  /*d5a0*/  @P2 FMUL R131, R131, 0.25 ;  /* 0x3e80000083832820 */ /* 0x000fe20000400000 */
[----:B------:R-:W-:Y:S01]  /*d5b0*/  FSETP.NEU.AND P2, PT, R10, RZ, PT ;  /* 0x000000ff0a00720b */ /* 0x000fe20003f4d000 */
[----:B------:R-:W-:Y:S02]  /*d5c0*/  @!P4 FMUL R78, R78, 16777216 ;  /* 0x4b8000004e4ec820 */ /* 0x000fe40000400000 */
[----:B------:R-:W-:Y:S02]  /*d5d0*/  @!P4 FMUL R77, R77, 16777216 ;  /* 0x4b8000004d4dc820 */ /* 0x000fe40000400000 */
[----:B------:R-:W-:Y:S02]  /*d5e0*/  @!P4 FMUL R85, R85, 16777216 ;  /* 0x4b8000005555c820 */ /* 0x000fe40000400000 */
[----:B------:R-:W-:-:S02]  /*d5f0*/  @P1 FMUL R81, R81, 0.25 ;  /* 0x3e80000051511820 */ /* 0x000fc40000400000 */
[----:B------:R-:W-:Y:S02]  /*d600*/  @P1 FMUL R119, R119, 0.25 ;  /* 0x3e80000077771820 */ /* 0x000fe40000400000 */
[----:B------:R-:W-:Y:S02]  /*d610*/  @P1 FMUL R121, R121, 0.25 ;  /* 0x3e80000079791820 */ /* 0x000fe40000400000 */
[----:B------:R-:W-:Y:S02]  /*d620*/  @P1 FMUL R127, R127, 0.25 ;  /* 0x3e8000007f7f1820 */ /* 0x000fe40000400000 */
[----:B------:R-:W-:Y:S01]  /*d630*/  @P1 FMUL R129, R129, 0.25 ;  /* 0x3e80000081811820 */ /* 0x000fe20000400000 */
[----:B------:R-:W-:Y:S01]  /*d640*/  ISETP.GE.U32.AND P1, PT, R56, 0x7f800000, PT ;  /* 0x7f8000003800780c */ /* 0x000fe20003f26070 */
[----:B------:R-:W-:Y:S02]  /*d650*/  @!P4 FMUL R110, R110, 16777216 ;  /* 0x4b8000006e6ec820 */ /* 0x000fe40000400000 */
[----:B------:R-:W-:-:S02]  /*d660*/  @!P4 FMUL R112, R112, 16777216 ;  /* 0x4b8000007070c820 */ /* 0x000fc40000400000 */
[----:B------:R-:W-:Y:S02]  /*d670*/  @!P3 FMUL R111, R111, 16777216 ;  /* 0x4b8000006f6fb820 */ /* 0x000fe40000400000 */
[----:B------:R-:W-:Y:S02]  /*d680*/  @!P3 FMUL R113, R113, 16777216 ;  /* 0x4b8000007171b820 */ /* 0x000fe40000400000 */
[----:B------:R-:W-:Y:S02]  /*d690*/  @!P3 FMUL R117, R117, 16777216 ;  /* 0x4b8000007575b820 */ /* 0x000fe40000400000 */
[----:B------:R-:W-:Y:S02]  /*d6a0*/  @!P5 FMUL R83, R83, 16777216 ;  /* 0x4b8000005353d820 */ /* 0x000fe40000400000 */
[----:B------:R-:W-:Y:S02]  /*d6b0*/  @!P5 FMUL R109, R109, 16777216 ;  /* 0x4b8000006d6dd820 */ /* 0x000fe40000400000 */
[----:B------:R-:W-:-:S02]  /*d6c0*/  @!P3 FMUL R115, R115, 16777216 ;  /* 0x4b8000007373b820 */ /* 0x000fc40000400000 */
[----:B------:R-:W-:Y:S02]  /*d6d0*/  @!P3 FMUL R123, R123, 16777216 ;  /* 0x4b8000007b7bb820 */ /* 0x000fe40000400000 */
[----:B------:R-:W-:Y:S02]  /*d6e0*/  @!P3 FMUL R125, R125, 16777216 ;  /* 0x4b8000007d7db820 */ /* 0x000fe40000400000 */
[----:B------:R-:W-:Y:S02]  /*d6f0*/  @!P3 FMUL R133, R133, 16777216 ;  /* 0x4b8000008585b820 */ /* 0x000fe40000400000 */
[----:B------:R-:W-:Y:S01]  /*d700*/  @!P4 FMUL R116, R116, 16777216 ;  /* 0x4b8000007474c820 */ /* 0x000fe20000400000 */
[----:B------:R-:W-:Y:S01]  /*d710*/  ISETP.GE.U32.AND P4, PT, R10, 0x7f800000, PT ;  /* 0x7f8000000a00780c */ /* 0x000fe20003f86070 */
[----:B------:R-:W-:Y:S02]  /*d720*/  FMUL R67, R61, R82 ;  /* 0x000000523d437220 */ /* 0x000fe40000400000 */
[----:B------:R-:W-:-:S02]  /*d730*/  @!P5 FMUL R107, R107, 16777216 ;  /* 0x4b8000006b6bd820 */ /* 0x000fc40000400000 */
[----:B------:R-:W-:Y:S01]  /*d740*/  @!P3 FMUL R131, R131, 16777216 ;  /* 0x4b8000008383b820 */ /* 0x000fe20000400000 */
[----:B------:R-:W-:Y:S01]  /*d750*/  ISETP.GE.U32.AND P3, PT, R29, 0x7f800000, PT ;  /* 0x7f8000001d00780c */ /* 0x000fe20003f66070 */
[C---:B------:R-:W-:Y:S02]  /*d760*/  FMUL R66, R61.reuse, R78 ;  /* 0x0000004e3d427220 */ /* 0x040fe40000400000 */
[C---:B------:R-:W-:Y:S02]  /*d770*/  FMUL R73, R61.reuse, R77 ;  /* 0x0000004d3d497220 */ /* 0x040fe40000400000 */
[----:B------:R-:W-:Y:S02]  /*d780*/  FMUL R82, R61, R85 ;  /* 0x000000553d527220 */ /* 0x000fe40000400000 */
[----:B------:R-:W-:Y:S02]  /*d790*/  @!P5 FMUL R81, R81, 16777216 ;  /* 0x4b8000005151d820 */ /* 0x000fe40000400000 */
[----:B------:R-:W-:-:S02]  /*d7a0*/  @!P5 FMUL R119, R119, 16777216 ;  /* 0x4b8000007777d820 */ /* 0x000fc40000400000 */
[----:B------:R-:W-:Y:S02]  /*d7b0*/  @!P5 FMUL R121, R121, 16777216 ;  /* 0x4b8000007979d820 */ /* 0x000fe40000400000 */
[----:B------:R-:W-:Y:S02]  /*d7c0*/  @!P5 FMUL R127, R127, 16777216 ;  /* 0x4b8000007f7fd820 */ /* 0x000fe40000400000 */
[----:B------:R-:W-:Y:S01]  /*d7d0*/  @!P5 FMUL R129, R129, 16777216 ;  /* 0x4b8000008181d820 */ /* 0x000fe20000400000 */
[----:B------:R-:W-:Y:S01]  /*d7e0*/  ISETP.GE.U32.AND P5, PT, R11, 0x7f800000, PT ;  /* 0x7f8000000b00780c */ /* 0x000fe20003fa6070 */
[C---:B------:R-:W-:Y:S02]  /*d7f0*/  FMUL R77, R61.reuse, R110 ;  /* 0x0000006e3d4d7220 */ /* 0x040fe40000400000 */
[----:B------:R-:W-:Y:S02]  /*d800*/  FMUL R78, R61, R112 ;  /* 0x000000703d4e7220 */ /* 0x000fe40000400000 */
[C---:B0-----:R-:W-:Y:S01]  /*d810*/  FMUL R85, R84.reuse, R111 ;  /* 0x0000006f54557220 */ /* 0x041fe20000400000 */
[----:B------:R-:W-:Y:S01]  /*d820*/  F2FP.PACK_AB R82, R77, R82 ;  /* 0x000000524d52723e */ /* 0x000fe200000000ff */
[C---:B------:R-:W-:Y:S01]  /*d830*/  FMUL R86, R84.reuse, R113 ;  /* 0x0000007154567220 */ /* 0x040fe20000400000 */
[----:B------:R-:W-:Y:S01]  /*d840*/  F2FP.PACK_AB R77, R65, R70 ;  /* 0x00000046414d723e */ /* 0x000fe200000000ff */
[----:B------:R-:W-:Y:S01]  /*d850*/  FMUL R87, R84, R117 ;  /* 0x0000007554577220 */ /* 0x000fe20000400000 */
[----:B------:R-:W-:Y:S01]  /*d860*/  F2FP.PACK_AB R70, R75, R80 ;  /* 0x000000504b46723e */ /* 0x000fe200000000ff */
[----:B------:R-:W-:-:S02]  /*d870*/  FMUL R83, R62, R83 ;  /* 0x000000533e537220 */ /* 0x000fc40000400000 */
[----:B------:R-:W-:Y:S01]  /*d880*/  FMUL R110, R62, R109 ;  /* 0x0000006d3e6e7220 */ /* 0x000fe20000400000 */
[----:B------:R-:W-:Y:S01]  /*d890*/  F2FP.PACK_AB R87, R86, R87 ;  /* 0x000000575657723e */ /* 0x000fe200000000ff */
[C---:B------:R-:W-:Y:S02]  /*d8a0*/  FMUL R112, R84.reuse, R115 ;  /* 0x0000007354707220 */ /* 0x040fe40000400000 */
[C---:B------:R-:W-:Y:S01]  /*d8b0*/  FMUL R113, R84.reuse, R125 ;  /* 0x0000007d54717220 */ /* 0x040fe20000400000 */
[----:B------:R-:W-:Y:S01]  /*d8c0*/  F2FP.PACK_AB R117, R83, R110 ;  /* 0x0000006e5375723e */ /* 0x000fe200000000ff */
[C---:B------:R-:W-:Y:S01]  /*d8d0*/  FMUL R118, R84.reuse, R133 ;  /* 0x0000008554767220 */ /* 0x040fe20000400000 */
[----:B------:R-:W-:Y:S01]  /*d8e0*/  F2FP.PACK_AB R85, R85, R112 ;  /* 0x000000705555723e */ /* 0x000fe200000000ff */
[----:B------:R-:W-:Y:S01]  /*d8f0*/  FMUL R111, R84, R123 ;  /* 0x0000007b546f7220 */ /* 0x000fe20000400000 */
        /* <DEDUP_REMOVED lines=8> */
[----:B------:R-:W-:Y:S01]  /*d980*/  LOP3.LUT R66, R106, 0x8, RZ, 0x3c, !PT ;  /* 0x000000086a427812 */ /* 0x000fe200078e3cff */
[C---:B------:R-:W-:Y:S01]  /*d990*/  FMUL R107, R62.reuse, R119 ;  /* 0x000000773e6b7220 */ /* 0x040fe20000400000 */
[----:B------:R-:W-:Y:S01]  /*d9a0*/  F2FP.PACK_AB R84, R111, R84 ;  /* 0x000000546f54723e */ /* 0x000fe200000000ff */
[C---:B------:R-:W-:Y:S01]  /*d9b0*/  FMUL R109, R62.reuse, R121 ;  /* 0x000000793e6d7220 */ /* 0x040fe20000400000 */
[----:B------:R-:W-:Y:S01]  /*d9c0*/  F2FP.PACK_AB R115, R81, R108 ;  /* 0x0000006c5173723e */ /* 0x000fe200000000ff */
[C---:B------:R-:W-:Y:S01]  /*d9d0*/  FMUL R114, R62.reuse, R127 ;  /* 0x0000007f3e727220 */ /* 0x040fe20000400000 */
[----:B------:R-:W-:Y:S01]  /*d9e0*/  STS.64 [R106], R86 ;  /* 0x000000566a007388 */ /* 0x000fe20000000a00 */
[----:B------:R-:W-:Y:S01]  /*d9f0*/  FMUL R116, R62, R129 ;  /* 0x000000813e747220 */ /* 0x000fe20000400000 */
[----:B------:R-:W-:Y:S01]  /*da00*/  MOV R119, 0x3dc6b27f ;  /* 0x3dc6b27f00777802 */ /* 0x000fe20000000f00 */
[----:B------:R-:W-:Y:S01]  /*da10*/  IMAD.IADD R68, R11, 0x1, -R68 ;  /* 0x000000010b447824 */ /* 0x000fe200078e0a44 */
[----:B------:R-:W-:Y:S01]  /*da20*/  F2FP.PACK_AB R114, R107, R114 ;  /* 0x000000726b72723e */ /* 0x000fe200000000ff */
[----:B------:R-:W-:Y:S01]  /*da30*/  STS.64 [R106+0x100], R84 ;  /* 0x000100546a007388 */ /* 0x000fe20000000a00 */
[----:B------:R-:W-:Y:S01]  /*da40*/  F2FP.PACK_AB R116, R109, R116 ;  /* 0x000000746d74723e */ /* 0x000fe200000000ff */
[----:B------:R-:W-:Y:S01]  /*da50*/  FADD R68, R68, -1 ;  /* 0xbf80000044447421 */ /* 0x000fe20000000000 */
[----:B------:R-:W-:Y:S01]  /*da60*/  LOP3.LUT R67, R28, 0x8, RZ, 0x3c, !PT ;  /* 0x000000081c437812 */ /* 0x000fe200078e3cff */
[----:B------:R-:W-:Y:S01]  /*da70*/  STS.64 [R106+0x80], R112 ;  /* 0x000080706a007388 */ /* 0x000fe20000000a00 */
[----:B------:R-:W-:-:S02]  /*da80*/  FADD R69, R69, -1 ;  /* 0xbf80000045457421 */ /* 0x000fc40000000000 */
[CC--:B------:R-:W-:Y:S01]  /*da90*/  FFMA.FTZ R61, R68.reuse, R119.reuse, -0.16845393180847167969 ;  /* 0xbe2c7f30443d7423 */ /* 0x0c0fe20000010077 */
[----:B------:R-:W-:Y:S01]  /*daa0*/  STS.64 [R106+0x180], R82 ;  /* 0x000180526a007388 */ /* 0x000fe20000000a00 */
[C---:B------:R-:W-:Y:S02]  /*dab0*/  FFMA.FTZ R62, R69.reuse, R119, -0.16845393180847167969 ;  /* 0xbe2c7f30453e7423 */ /* 0x040fe40000010077 */
[----:B------:R-:W-:Y:S01]  /*dac0*/  FFMA.FTZ R61, R68, R61, 0.1716887056827545166 ;  /* 0x3e2fcf2a443d7423 */ /* 0x000fe2000001003d */
[----:B------:R-:W-:Y:S01]  /*dad0*/  STS.64 [R66+0x1000], R116 ;  /* 0x0010007442007388 */ /* 0x000fe20000000a00 */
[----:B------:R-:W-:Y:S02]  /*dae0*/  FADD R72, R72, -1 ;  /* 0xbf80000048487421 */ /* 0x000fe40000000000 */
[----:B------:R-:W-:Y:S01]  /*daf0*/  FFMA.FTZ R62, R69, R62, 0.1716887056827545166 ;  /* 0x3e2fcf2a453e7423 */ /* 0x000fe2000001003e */
[----:B------:R-:W-:Y:S01]  /*db00*/  STS.64 [R66+0x1100], R114 ;  /* 0x0011007242007388 */ /* 0x000fe20000000a00 */
[----:B------:R-:W-:-:S02]  /*db10*/  FFMA.FTZ R61, R68, R61, -0.17900948226451873779 ;  /* 0xbe374e43443d7423 */ /* 0x000fc4000001003d */
[----:B------:R-:W-:Y:S01]  /*db20*/  FADD R64, R63, -1 ;  /* 0xbf8000003f407421 */ /* 0x000fe20000000000 */
[----:B------:R-:W-:Y:S01]  /*db30*/  STS.64 [R66+0x1080], R76 ;  /* 0x0010804c42007388 */ /* 0x000fe20000000a00 */
[----:B------:R-:W-:Y:S02]  /*db40*/  FFMA.FTZ R63, R72, R119, -0.16845393180847167969 ;  /* 0xbe2c7f30483f7423 */ /* 0x000fe40000010077 */
[C---:B------:R-:W-:Y:S01]  /*db50*/  FFMA.FTZ R62, R69.reuse, R62, -0.17900948226451873779 ;  /* 0xbe374e43453e7423 */ /* 0x040fe2000001003e */
[----:B------:R-:W-:Y:S01]  /*db60*/  STS.64 [R66+0x1180], R70 ;  /* 0x0011804642007388 */ /* 0x000fe20000000a00 */
[----:B------:R-:W-:Y:S02]  /*db70*/  FFMA.FTZ R61, R68, R61, 0.20512372255325317383 ;  /* 0x3e520bf4443d7423 */ /* 0x000fe4000001003d */
[----:B------:R-:W-:Y:S01]  /*db80*/  FFMA.FTZ R63, R72, R63, 0.1716887056827545166 ;  /* 0x3e2fcf2a483f7423 */ /* 0x000fe2000001003f */
[----:B------:R-:W-:Y:S01]  /*db90*/  BAR.SYNC.DEFER_BLOCKING 0x0 ;  /* 0x0000000000007b1d */ /* 0x000fe20000010000 */
[----:B------:R-:W-:-:S02]  /*dba0*/  FFMA.FTZ R62, R69, R62, 0.20512372255325317383 ;  /* 0x3e520bf4453e7423 */ /* 0x000fc4000001003e */
[----:B------:R-:W-:Y:S02]  /*dbb0*/  FFMA.FTZ R61, R68, R61, -0.24046532809734344482 ;  /* 0xbe763c8b443d7423 */ /* 0x000fe4000001003d */
[----:B------:R-:W-:Y:S02]  /*dbc0*/  FFMA.FTZ R63, R72, R63, -0.17900948226451873779 ;  /* 0xbe374e43483f7423 */ /* 0x000fe4000001003f */
[C---:B------:R-:W-:Y:S02]  /*dbd0*/  FFMA.FTZ R62, R69.reuse, R62, -0.24046532809734344482 ;  /* 0xbe763c8b453e7423 */ /* 0x040fe4000001003e */
[----:B------:R-:W-:Y:S02]  /*dbe0*/  FFMA.FTZ R61, R68, R61, 0.28857114911079406738 ;  /* 0x3e93bf99443d7423 */ /* 0x000fe4000001003d */
[----:B------:R-:W-:Y:S02]  /*dbf0*/  FFMA.FTZ R63, R72, R63, 0.20512372255325317383 ;  /* 0x3e520bf4483f7423 */ /* 0x000fe4000001003f */
[----:B------:R-:W-:-:S02]  /*dc00*/  FFMA.FTZ R62, R69, R62, 0.28857114911079406738 ;  /* 0x3e93bf99453e7423 */ /* 0x000fc4000001003e */
[----:B------:R-:W-:Y:S02]  /*dc10*/  FFMA.FTZ R61, R68, R61, -0.36067417263984680176 ;  /* 0xbeb8aa49443d7423 */ /* 0x000fe4000001003d */
[----:B------:R-:W-:Y:S02]  /*dc20*/  FFMA.FTZ R63, R72, R63, -0.24046532809734344482 ;  /* 0xbe763c8b483f7423 */ /* 0x000fe4000001003f */
[C---:B------:R-:W-:Y:S02]  /*dc30*/  FFMA.FTZ R62, R69.reuse, R62, -0.36067417263984680176 ;  /* 0xbeb8aa49453e7423 */ /* 0x040fe4000001003e */
[----:B------:R-:W-:Y:S02]  /*dc40*/  FFMA.FTZ R61, R68, R61, 0.48089820146560668945 ;  /* 0x3ef6384a443d7423 */ /* 0x000fe4000001003d */
[----:B------:R-:W-:Y:S01]  /*dc50*/  FFMA.FTZ R63, R72, R63, 0.28857114911079406738 ;  /* 0x3e93bf99483f7423 */ /* 0x000fe2000001003f */
[----:B------:R-:W0:Y:S01]  /*dc60*/  LDS.64 R70, [R28] ;  /* 0x000000001c467984 */ /* 0x000e220000000a00 */
[----:B------:R-:W-:-:S02]  /*dc70*/  FFMA.FTZ R62, R69, R62, 0.48089820146560668945 ;  /* 0x3ef6384a453e7423 */ /* 0x000fc4000001003e */
[----:B------:R-:W-:Y:S01]  /*dc80*/  FFMA.FTZ R61, R68, R61, -0.72134751081466674805 ;  /* 0xbf38aa3b443d7423 */ /* 0x000fe2000001003d */
[----:B------:R-:W1:Y:S01]  /*dc90*/  LDS.64 R80, [R67] ;  /* 0x0000000043507984 */ /* 0x000e620000000a00 */
[----:B------:R-:W-:Y:S02]  /*dca0*/  FFMA.FTZ R63, R72, R63, -0.36067417263984680176 ;  /* 0xbeb8aa49483f7423 */ /* 0x000fe4000001003f */
[C---:B------:R-:W-:Y:S01]  /*dcb0*/  FFMA.FTZ R62, R69.reuse, R62, -0.72134751081466674805 ;  /* 0xbf38aa3b453e7423 */ /* 0x040fe2000001003e */
[----:B------:R-:W2:Y:S01]  /*dcc0*/  LDS.64 R74, [R28+0x200] ;  /* 0x000200001c4a7984 */ /* 0x000ea20000000a00 */
[----:B------:R-:W-:Y:S02]  /*dcd0*/  FMUL R61, R68, R61 ;  /* 0x0000003d443d7220 */ /* 0x000fe40000400000 */
[----:B------:R-:W-:Y:S01]  /*dce0*/  FFMA.FTZ R63, R72, R63, 0.48089820146560668945 ;  /* 0x3ef6384a483f7423 */ /* 0x000fe2000001003f */
[----:B------:R-:W3:Y:S01]  /*dcf0*/  LDS.64 R82, [R67+0x200] ;  /* 0x0002000043527984 */ /* 0x000ee20000000a00 */
[----:B------:R-:W-:-:S02]  /*dd00*/  FMUL R62, R69, R62 ;  /* 0x0000003e453e7220 */ /* 0x000fc40000400000 */
[----:B------:R-:W-:Y:S01]  /*dd10*/  FMUL R61, R68, R61 ;  /* 0x0000003d443d7220 */ /* 0x000fe20000400000 */
[----:B------:R-:W4:Y:S01]  /*dd20*/  LDS.64 R76, [R28+0x400] ;  /* 0x000400001c4c7984 */ /* 0x000f220000000a00 */
[----:B------:R-:W-:Y:S02]  /*dd30*/  FFMA.FTZ R63, R72, R63, -0.72134751081466674805 ;  /* 0xbf38aa3b483f7423 */ /* 0x000fe4000001003f */
[----:B------:R-:W-:Y:S01]  /*dd40*/  FMUL R62, R69, R62 ;  /* 0x0000003e453e7220 */ /* 0x000fe20000400000 */
[----:B------:R-:W5:Y:S01]  /*dd50*/  LDS.64 R84, [R67+0x400] ;  /* 0x0004000043547984 */ /* 0x000f620000000a00 */
[----:B------:R-:W-:Y:S02]  /*dd60*/  FFMA.FTZ R61, R68, 1.4426950216293334961, R61 ;  /* 0x3fb8aa3b443d7823 */ /* 0x000fe4000001003d */
[----:B------:R-:W-:Y:S01]  /*dd70*/  FMUL R63, R72, R63 ;  /* 0x0000003f483f7220 */ /* 0x000fe20000400000 */
[----:B------:R0:W5:Y:S01]  /*dd80*/  LDS.64 R78, [R28+0x600] ;  /* 0x000600001c4e7984 */ /* 0x0001620000000a00 */
[----:B------:R-:W-:-:S02]  /*dd90*/  FFMA.FTZ R65, R64, R119, -0.16845393180847167969 ;  /* 0xbe2c7f3040417423 */ /* 0x000fc40000010077 */
[----:B------:R-:W-:Y:S01]  /*dda0*/  FFMA.FTZ R62, R69, 1.4426950216293334961, R62 ;  /* 0x3fb8aa3b453e7823 */ /* 0x000fe2000001003e */
[----:B------:R-:W5:Y:S01]  /*ddb0*/  LDS.64 R86, [R67+0x600] ;  /* 0x0006000043567984 */ /* 0x000f620000000a00 */
[----:B------:R-:W-:Y:S02]  /*ddc0*/  FADD R58, R58, R61 ;  /* 0x0000003d3a3a7221 */ /* 0x000fe40000000000 */
[----:B------:R-:W-:Y:S01]  /*ddd0*/  @P4 IMAD.MOV.U32 R61, RZ, RZ, 0x7f800000 ;  /* 0x7f800000ff3d4424 */ /* 0x000fe200078e00ff */
[----:B0-----:R-:W-:Y:S01]  /*dde0*/  @P5 MOV R28, 0x7f800000 ;  /* 0x7f800000001c5802 */ /* 0x001fe20000000f00 */
[----:B------:R-:W-:Y:S02]  /*ddf0*/  FMUL R63, R72, R63 ;  /* 0x0000003f483f7220 */ /* 0x000fe40000400000 */
[----:B------:R-:W-:Y:S02]  /*de00*/  FFMA.FTZ R65, R64, R65, 0.1716887056827545166 ;  /* 0x3e2fcf2a40417423 */ /* 0x000fe40000010041 */
[----:B------:R-:W-:-:S02]  /*de10*/  FADD R57, R57, R62 ;  /* 0x0000003e39397221 */ /* 0x000fc40000000000 */
[----:B------:R-:W-:Y:S01]  /*de20*/  @P4 FFMA.FTZ R57, R10, R61, +INF ;  /* 0x7f8000000a394423 */ /* 0x000fe2000001003d */
[----:B------:R-:W-:Y:S01]  /*de30*/  @P3 MOV R10, 0x7f800000 ;  /* 0x7f800000000a3802 */ /* 0x000fe20000000f00 */
[----:B------:R-:W-:Y:S01]  /*de40*/  FFMA.FTZ R72, R72, 1.4426950216293334961, R63 ;  /* 0x3fb8aa3b48487823 */ /* 0x000fe2000001003f */
[----:B------:R-:W-:Y:S01]  /*de50*/  STG.E.U16 [R12.64], R70 ;  /* 0x000000460c007986 */ /* 0x000fe2000c101506 */
[C---:B------:R-:W-:Y:S01]  /*de60*/  FFMA.FTZ R65, R64.reuse, R65, -0.17900948226451873779 ;  /* 0xbe374e4340417423 */ /* 0x040fe20000010041 */
[----:B------:R-:W-:Y:S01]  /*de70*/  FSETP.NEU.AND P4, PT, R11, RZ, PT ;  /* 0x000000ff0b00720b */ /* 0x000fe20003f8d000 */
[----:B------:R-:W-:Y:S01]  /*de80*/  FADD R59, R59, R72 ;  /* 0x000000483b3b7221 */ /* 0x000fe20000000000 */
[----:B-1----:R0:W-:Y:S01]  /*de90*/  STG.E.U16 [R8.64], R80 ;  /* 0x0000005008007986 */ /* 0x0021e2000c101506 */
[----:B------:R-:W-:Y:S01]  /*dea0*/  FFMA.FTZ R65, R64, R65, 0.20512372255325317383 ;  /* 0x3e520bf440417423 */ /* 0x000fe20000010041 */
[----:B------:R-:W-:Y:S01]  /*deb0*/  FSEL R57, R57, -INF , P2 ;  /* 0xff80000039397808 */ /* 0x000fe20001000000 */
[----:B------:R-:W-:Y:S01]  /*dec0*/  @P3 FFMA.FTZ R59, R29, R10, +INF ;  /* 0x7f8000001d3b3423 */ /* 0x000fe2000001000a */
[----:B--2---:R1:W-:Y:S01]  /*ded0*/  STG.E.U16 [R6.64], R74 ;  /* 0x0000004a06007986 */ /* 0x0043e2000c101506 */
[----:B------:R-:W-:Y:S01]  /*dee0*/  PRMT R10, R74, 0x7632, R10 ;  /* 0x000076324a0a7816 */ /* 0x000fe2000000000a */
[----:B------:R-:W-:Y:S01]  /*def0*/  FFMA.FTZ R65, R64, R65, -0.24046532809734344482 ;  /* 0xbe763c8b40417423 */ /* 0x000fe20000010041 */
[----:B------:R-:W-:Y:S01]  /*df00*/  FSETP.NEU.AND P3, PT, R56, RZ, PT ;  /* 0x000000ff3800720b */ /* 0x000fe20003f6d000 */
[----:B---3--:R-:W-:Y:S01]  /*df10*/  STG.E.U16 [R104.64], R82 ;  /* 0x0000005268007986 */ /* 0x008fe2000c101506 */
[----:B------:R-:W-:Y:S01]  /*df20*/  @P5 FFMA.FTZ R58, R11, R28, +INF ;  /* 0x7f8000000b3a5423 */ /* 0x000fe2000001001c */
[----:B------:R-:W-:Y:S01]  /*df30*/  PRMT R11, R75, 0x7632, R11 ;  /* 0x000076324b0b7816 */ /* 0x000fe2000000000b */
[----:B------:R-:W-:Y:S01]  /*df40*/  FFMA.FTZ R65, R64, R65, 0.28857114911079406738 ;  /* 0x3e93bf9940417423 */ /* 0x000fe20000010041 */
[----:B----4-:R2:W-:Y:S01]  /*df50*/  STG.E.U16 [R102.64], R76 ;  /* 0x0000004c66007986 */ /* 0x0105e2000c101506 */
[----:B0-----:R-:W-:Y:S01]  /*df60*/  PRMT R9, R80, 0x7632, R9 ;  /* 0x0000763250097816 */ /* 0x001fe20000000009 */
[----:B------:R-:W-:Y:S01]  /*df70*/  @P1 IMAD.MOV.U32 R61, RZ, RZ, 0x7f800000 ;  /* 0x7f800000ff3d1424 */ /* 0x000fe200078e00ff */
[----:B------:R-:W-:Y:S01]  /*df80*/  PRMT R8, R71, 0x7632, R8 ;  /* 0x0000763247087816 */ /* 0x000fe20000000008 */
[----:B-----5:R0:W-:Y:S01]  /*df90*/  STG.E.U16 [R100.64], R84 ;  /* 0x0000005464007986 */ /* 0x0201e2000c101506 */
[----:B-1----:R-:W-:Y:S01]  /*dfa0*/  PRMT R7, R70, 0x7632, R7 ;  /* 0x0000763246077816 */ /* 0x002fe20000000007 */
[----:B------:R-:W-:Y:S01]  /*dfb0*/  FFMA.FTZ R65, R64, R65, -0.36067417263984680176 ;  /* 0xbeb8aa4940417423 */ /* 0x000fe20000010041 */
[----:B------:R-:W-:Y:S01]  /*dfc0*/  PRMT R6, R82, 0x7632, R6 ;  /* 0x0000763252067816 */ /* 0x000fe20000000006 */
[----:B------:R1:W-:Y:S01]  /*dfd0*/  STG.E.U16 [R98.64], R78 ;  /* 0x0000004e62007986 */ /* 0x0003e2000c101506 */
[----:B------:R-:W-:Y:S01]  /*dfe0*/  PRMT R12, R83, 0x7632, R12 ;  /* 0x00007632530c7816 */ /* 0x000fe2000000000c */
[----:B------:R-:W-:Y:S01]  /*dff0*/  FFMA.FTZ R65, R64, R65, 0.48089820146560668945 ;  /* 0x3ef6384a40417423 */ /* 0x000fe20000010041 */
[----:B------:R-:W-:Y:S01]  /*e000*/  PRMT R13, R77, 0x7632, R13 ;  /* 0x000076324d0d7816 */ /* 0x000fe2000000000d */
[----:B------:R3:W-:Y:S01]  /*e010*/  STG.E.U16 [R96.64], R86 ;  /* 0x0000005660007986 */ /* 0x0007e2000c101506 */
[----:B--2---:R-:W-:Y:S01]  /*e020*/  PRMT R76, R76, 0x7632, R76 ;  /* 0x000076324c4c7816 */ /* 0x004fe2000000004c */
[----:B------:R-:W-:Y:S01]  /*e030*/  FFMA.FTZ R65, R64, R65, -0.72134751081466674805 ;  /* 0xbf38aa3b40417423 */ /* 0x000fe20000010041 */
[----:B------:R-:W-:Y:S01]  /*e040*/  FSETP.NEU.AND P5, PT, R29, RZ, PT ;  /* 0x000000ff1d00720b */ /* 0x000fe20003fad000 */
[----:B------:R2:W-:Y:S01]  /*e050*/  STG.E.U16 [R94.64], R7 ;  /* 0x000000075e007986 */ /* 0x0005e2000c101506 */
[----:B0-----:R-:W-:Y:S01]  /*e060*/  PRMT R84, R84, 0x7632, R84 ;  /* 0x0000763254547816 */ /* 0x001fe20000000054 */
[----:B------:R-:W-:Y:S01]  /*e070*/  FMUL R65, R64, R65 ;  /* 0x0000004140417220 */ /* 0x000fe20000400000 */
[----:B------:R-:W-:Y:S01]  /*e080*/  PRMT R28, R85, 0x7632, R28 ;  /* 0x00007632551c7816 */ /* 0x000fe2000000001c */
[----:B------:R-:W-:Y:S01]  /*e090*/  STG.E.U16 [R92.64], R9 ;  /* 0x000000095c007986 */ /* 0x000fe2000c101506 */
[----:B-1----:R-:W-:Y:S01]  /*e0a0*/  PRMT R78, R78, 0x7632, R78 ;  /* 0x000076324e4e7816 */ /* 0x002fe2000000004e */
[----:B------:R-:W-:Y:S01]  /*e0b0*/  FMUL R65, R64, R65 ;  /* 0x0000004140417220 */ /* 0x000fe20000400000 */
[----:B------:R-:W-:Y:S01]  /*e0c0*/  PRMT R29, R79, 0x7632, R29 ;  /* 0x000076324f1d7816 */ /* 0x000fe2000000001d */
[----:B------:R0:W-:Y:S01]  /*e0d0*/  STG.E.U16 [R90.64], R10 ;  /* 0x0000000a5a007986 */ /* 0x0001e2000c101506 */
[----:B---3--:R-:W-:Y:S01]  /*e0e0*/  PRMT R86, R86, 0x7632, R86 ;  /* 0x0000763256567816 */ /* 0x008fe20000000056 */
[----:B------:R-:W-:-:S02]  /*e0f0*/  FFMA.FTZ R65, R64, 1.4426950216293334961, R65 ;  /* 0x3fb8aa3b40417823 */ /* 0x000fc40000010041 */
[----:B------:R1:W-:Y:S01]  /*e100*/  STG.E.U16 [R88.64], R6 ;  /* 0x0000000658007986 */ /* 0x0003e2000c101506 */
[----:B--2---:R-:W-:Y:S01]  /*e110*/  FSEL R7, R58, -INF , P4 ;  /* 0xff8000003a077808 */ /* 0x004fe20002000000 */
[----:B------:R-:W-:Y:S02]  /*e120*/  FADD R60, R60, R65 ;  /* 0x000000413c3c7221 */ /* 0x000fe40000000000 */
[----:B------:R-:W-:Y:S01]  /*e130*/  STG.E.U16 [R54.64], R76 ;  /* 0x0000004c36007986 */ /* 0x000fe2000c101506 */
[----:B------:R-:W-:-:S03]  /*e140*/  @P1 FFMA.FTZ R60, R56, R61, +INF ;  /* 0x7f800000383c1423 */ /* 0x000fc6000001003d */
[----:B------:R-:W-:Y:S01]  /*e150*/  STG.E.U16 [R48.64], R84 ;  /* 0x0000005430007986 */ /* 0x000fe2000c101506 */
[----:B0-----:R-:W-:Y:S02]  /*e160*/  PRMT R10, R81, 0x7632, R10 ;  /* 0x00007632510a7816 */ /* 0x001fe4000000000a */
[----:B------:R-:W-:Y:S01]  /*e170*/  FSEL R9, R60, -INF , P3 ;  /* 0xff8000003c097808 */ /* 0x000fe20001800000 */
[----:B------:R-:W-:Y:S01]  /*e180*/  STG.E.U16 [R52.64], R78 ;  /* 0x0000004e34007986 */ /* 0x000fe2000c101506 */
[----:B-1----:R-:W-:-:S03]  /*e190*/  FSEL R6, R59, -INF , P5 ;  /* 0xff8000003b067808 */ /* 0x002fc60002800000 */
[----:B------:R-:W-:Y:S04]  /*e1a0*/  STG.E.U16 [R50.64], R86 ;  /* 0x0000005632007986 */ /* 0x000fe8000c101506 */
[----:B------:R-:W-:Y:S04]  /*e1b0*/  STG.E.U16 [R44.64], R71 ;  /* 0x000000472c007986 */ /* 0x000fe8000c101506 */
[----:B------:R-:W-:Y:S04]  /*e1c0*/  STG.E.U16 [R40.64], R81 ;  /* 0x0000005128007986 */ /* 0x000fe8000c101506 */
[----:B------:R-:W-:Y:S04]  /*e1d0*/  STG.E.U16 [R36.64], R75 ;  /* 0x0000004b24007986 */ /* 0x000fe8000c101506 */
[----:B------:R-:W-:Y:S04]  /*e1e0*/  STG.E.U16 [R32.64], R83 ;  /* 0x0000005320007986 */ /* 0x000fe8000c101506 */
[----:B------:R0:W-:Y:S04]  /*e1f0*/  STG.E.U16 [R26.64], R77 ;  /* 0x0000004d1a007986 */ /* 0x0001e8000c101506 */
[----:B------:R1:W-:Y:S04]  /*e200*/  STG.E.U16 [R24.64], R85 ;  /* 0x0000005518007986 */ /* 0x0003e8000c101506 */
[----:B------:R2:W-:Y:S04]  /*e210*/  STG.E.U16 [R20.64], R79 ;  /* 0x0000004f14007986 */ /* 0x0005e8000c101506 */
[----:B------:R3:W-:Y:S01]  /*e220*/  STG.E.U16 [R16.64], R87 ;  /* 0x0000005710007986 */ /* 0x0007e2000c101506 */
[----:B0-----:R-:W-:-:S02]  /*e230*/  FFMA R26, R6, 0.69314718246459960938, R3 ;  /* 0x3f317218061a7823 */ /* 0x001fc40000000003 */
[----:B------:R-:W-:Y:S01]  /*e240*/  FFMA R27, R9, 0.69314718246459960938, R4 ;  /* 0x3f317218091b7823 */ /* 0x000fe20000000004 */
[----:B------:R3:W-:Y:S01]  /*e250*/  STG.E.U16 [R46.64], R8 ;  /* 0x000000082e007986 */ /* 0x0007e2000c101506 */
[----:B-1----:R-:W-:Y:S02]  /*e260*/  FFMA R24, R57, 0.69314718246459960938, R0 ;  /* 0x3f31721839187823 */ /* 0x002fe40000000000 */
[----:B------:R-:W-:Y:S01]  /*e270*/  FFMA R25, R7, 0.69314718246459960938, R2 ;  /* 0x3f31721807197823 */ /* 0x000fe20000000002 */
[----:B------:R3:W-:Y:S01]  /*e280*/  STG.E.U16 [R42.64], R10 ;  /* 0x0000000a2a007986 */ /* 0x0007e2000c101506 */
[----:B--2---:R-:W-:-:S03]  /*e290*/  PRMT R21, R87, 0x7632, R21 ;  /* 0x0000763257157816 */ /* 0x004fc60000000015 */
[----:B------:R3:W-:Y:S04]  /*e2a0*/  STG.E.U16 [R38.64], R11 ;  /* 0x0000000b26007986 */ /* 0x0007e8000c101506 */
[----:B------:R3:W-:Y:S04]  /*e2b0*/  STG.E.U16 [R34.64], R12 ;  /* 0x0000000c22007986 */ /* 0x0007e8000c101506 */
[----:B------:R3:W-:Y:S04]  /*e2c0*/  STG.E.U16 [R30.64], R13 ;  /* 0x0000000d1e007986 */ /* 0x0007e8000c101506 */
[----:B------:R3:W-:Y:S04]  /*e2d0*/  STG.E.U16 [R22.64], R28 ;  /* 0x0000001c16007986 */ /* 0x0007e8000c101506 */
[----:B------:R3:W-:Y:S04]  /*e2e0*/  STG.E.U16 [R14.64], R29 ;  /* 0x0000001d0e007986 */ /* 0x0007e8000c101506 */
[----:B------:R3:W-:Y:S04]  /*e2f0*/  STG.E.U16 [R18.64], R21 ;  /* 0x0000001512007986 */ /* 0x0007e8000c101506 */
[----:B------:R-:W-:Y:S06]  /*e300*/  BAR.SYNC.DEFER_BLOCKING 0x0 ;  /* 0x0000000000007b1d */ /* 0x000fec0000010000 */
[----:B------:R3:W-:Y:S04]  /*e310*/  STS.128 [R126.X4], R24 ;  /* 0x000000187e007388 */ /* 0x0007e80000004c00 */
[----:B------:R-:W-:Y:S06]  /*e320*/  BAR.SYNC.DEFER_BLOCKING 0x0 ;  /* 0x0000000000007b1d */ /* 0x000fec0000010000 */
[----:B------:R-:W-:Y:S05]  /*e330*/  @P0 EXIT ;  /* 0x000000000000094d */ /* 0x000fea0003800000 */
[----:B---3--:R-:W0:Y:S01]  /*e340*/  LDS R5, [R5] ;  /* 0x0000000005057984 */ /* 0x008e220000000800 */
[----:B------:R-:W-:Y:S01]  /*e350*/  IMAD R0, R124, c[0x0][0x1cc], RZ ;  /* 0x000073007c007a24 */ /* 0x000fe200078e02ff */
[C---:B------:R-:W-:Y:S01]  /*e360*/  SHF.L.U32 R3, R122.reuse, 0x2, RZ ;  /* 0x000000027a037819 */ /* 0x040fe200000006ff */
[----:B------:R-:W-:-:S03]  /*e370*/  IMAD.HI R7, R122, 0x4, RZ ;  /* 0x000000047a077827 */ /* 0x000fc600078e02ff */
[C---:B------:R-:W-:Y:S01]  /*e380*/  SHF.L.U32 R2, R0.reuse, 0x2, RZ ;  /* 0x0000000200027819 */ /* 0x040fe200000006ff */
[----:B------:R-:W-:-:S03]  /*e390*/  IMAD.HI R0, R0, 0x4, RZ ;  /* 0x0000000400007827 */ /* 0x000fc600078e02ff */
[----:B------:R-:W-:-:S04]  /*e3a0*/  IADD3 R2, P0, P1, R3, c[0x0][0x180], R2 ;  /* 0x0000600003027a10 */ /* 0x000fc8000791e002 */
[----:B------:R-:W-:-:S05]  /*e3b0*/  IADD3.X R3, R7, c[0x0][0x184], R0, P0, P1 ;  /* 0x0000610007037a10 */ /* 0x000fca00007e2400 */
[----:B0-----:R-:W-:Y:S01]  /*e3c0*/  STG.E [R2.64], R5 ;  /* 0x0000000502007986 */ /* 0x001fe2000c101906 */
[----:B------:R-:W-:Y:S05]  /*e3d0*/  EXIT ;  /* 0x000000000000794d */ /* 0x000fea0003800000 */
.L_x_2:
[----:B------:R-:W-:-:S00]  /*e3e0*/  BRA `(.L_x_2) ;  /* 0xfffffff000007947 */ /* 0x000fc0000383ffff */
[----:B------:R-:W-:-:S00]  /*e3f0*/  NOP ;  /* 0x0000000000007918 */ /* 0x000fc00000000000 */
        /* <DEDUP_REMOVED lines=8> */
.L_x_3:


//--------------------- .nv.global.init           --------------------------
	.section	.nv.global.init,"aw",@progbits
.nv.global.init:
	.type		_$_str,@object
	.size		_$_str,(.L_0 - _$_str)
_$_str:
        /*0000*/ 	.byte	0x5f, 0x5f, 0x43, 0x55, 0x44, 0x41, 0x5f, 0x46, 0x54, 0x5a, 0x00
.L_0:


//--------------------- .nv.shared.attn_fwd       --------------------------
	.section	.nv.shared.attn_fwd,"aw",@nobits
	.sectionflags	@""
	.align	16
